//
// Generated by NVIDIA NVVM Compiler
//
// Compiler Build ID: CL-36424714
// Cuda compilation tools, release 13.0, V13.0.88
// Based on NVVM 20.0.0
//

.version 9.0
.target sm_100
.address_size 64

	// .globl	_Z13assignClusterP5PointPiS0_
// _ZZ13updateCentersP5PointPiS0_S1_E11data_shared has been demoted
// _ZZ13updateCentersP5PointPiS0_S1_E14cluster_shared has been demoted
// _ZZ13updateCentersP5PointPiS0_S1_E20cluster_sizes_shared has been demoted
// _ZZ13updateCentersP5PointPiS0_S1_E11cluster_sum has been demoted

.visible .entry _Z13assignClusterP5PointPiS0_(
	.param .u64 .ptr .align 1 _Z13assignClusterP5PointPiS0__param_0,
	.param .u64 .ptr .align 1 _Z13assignClusterP5PointPiS0__param_1,
	.param .u64 .ptr .align 1 _Z13assignClusterP5PointPiS0__param_2
)
{
	.reg .pred 	%p<11>;
	.reg .b32 	%r<14>;
	.reg .b32 	%f<130>;
	.reg .b64 	%rd<9>;

	ld.param.u64 	%rd1, [_Z13assignClusterP5PointPiS0__param_0];
	ld.param.u64 	%rd2, [_Z13assignClusterP5PointPiS0__param_1];
	ld.param.u64 	%rd3, [_Z13assignClusterP5PointPiS0__param_2];
	mov.u32 	%r2, %ctaid.x;
	mov.u32 	%r3, %ntid.x;
	mov.u32 	%r4, %tid.x;
	mad.lo.s32 	%r1, %r2, %r3, %r4;
	setp.gt.s32 	%p1, %r1, 100;
	@%p1 bra 	$L__BB0_2;
	cvta.to.global.u64 	%rd4, %rd2;
	cvta.to.global.u64 	%rd5, %rd1;
	cvta.to.global.u64 	%rd6, %rd3;
	ld.global.f32 	%f1, [%rd5];
	ld.global.f32 	%f2, [%rd6];
	sub.f32 	%f3, %f1, %f2;
	fma.rn.f32 	%f4, %f3, %f3, 0f00000000;
	ld.global.f32 	%f5, [%rd5+4];
	ld.global.f32 	%f6, [%rd6+4];
	sub.f32 	%f7, %f5, %f6;
	fma.rn.f32 	%f8, %f7, %f7, %f4;
	ld.global.f32 	%f9, [%rd5+8];
	ld.global.f32 	%f10, [%rd6+8];
	sub.f32 	%f11, %f9, %f10;
	fma.rn.f32 	%f12, %f11, %f11, %f8;
	max.f32 	%f13, %f12, 0f501502F9;
	ld.global.f32 	%f14, [%rd5+12];
	ld.global.f32 	%f15, [%rd6+12];
	sub.f32 	%f16, %f14, %f15;
	fma.rn.f32 	%f17, %f16, %f16, 0f00000000;
	ld.global.f32 	%f18, [%rd5+16];
	ld.global.f32 	%f19, [%rd6+16];
	sub.f32 	%f20, %f18, %f19;
	fma.rn.f32 	%f21, %f20, %f20, %f17;
	ld.global.f32 	%f22, [%rd5+20];
	ld.global.f32 	%f23, [%rd6+20];
	sub.f32 	%f24, %f22, %f23;
	fma.rn.f32 	%f25, %f24, %f24, %f21;
	setp.gt.f32 	%p2, %f25, %f13;
	selp.f32 	%f26, %f25, %f13, %p2;
	selp.u32 	%r5, 1, 0, %p2;
	ld.global.f32 	%f27, [%rd5+24];
	ld.global.f32 	%f28, [%rd6+24];
	sub.f32 	%f29, %f27, %f28;
	fma.rn.f32 	%f30, %f29, %f29, 0f00000000;
	ld.global.f32 	%f31, [%rd5+28];
	ld.global.f32 	%f32, [%rd6+28];
	sub.f32 	%f33, %f31, %f32;
	fma.rn.f32 	%f34, %f33, %f33, %f30;
	ld.global.f32 	%f35, [%rd5+32];
	ld.global.f32 	%f36, [%rd6+32];
	sub.f32 	%f37, %f35, %f36;
	fma.rn.f32 	%f38, %f37, %f37, %f34;
	setp.gt.f32 	%p3, %f38, %f26;
	selp.b32 	%r6, 2, %r5, %p3;
	selp.f32 	%f39, %f38, %f26, %p3;
	ld.global.f32 	%f40, [%rd5+36];
	ld.global.f32 	%f41, [%rd6+36];
	sub.f32 	%f42, %f40, %f41;
	fma.rn.f32 	%f43, %f42, %f42, 0f00000000;
	ld.global.f32 	%f44, [%rd5+40];
	ld.global.f32 	%f45, [%rd6+40];
	sub.f32 	%f46, %f44, %f45;
	fma.rn.f32 	%f47, %f46, %f46, %f43;
	ld.global.f32 	%f48, [%rd5+44];
	ld.global.f32 	%f49, [%rd6+44];
	sub.f32 	%f50, %f48, %f49;
	fma.rn.f32 	%f51, %f50, %f50, %f47;
	setp.gt.f32 	%p4, %f51, %f39;
	selp.b32 	%r7, 3, %r6, %p4;
	selp.f32 	%f52, %f51, %f39, %p4;
	ld.global.f32 	%f53, [%rd5+48];
	ld.global.f32 	%f54, [%rd6+48];
	sub.f32 	%f55, %f53, %f54;
	fma.rn.f32 	%f56, %f55, %f55, 0f00000000;
	ld.global.f32 	%f57, [%rd5+52];
	ld.global.f32 	%f58, [%rd6+52];
	sub.f32 	%f59, %f57, %f58;
	fma.rn.f32 	%f60, %f59, %f59, %f56;
	ld.global.f32 	%f61, [%rd5+56];
	ld.global.f32 	%f62, [%rd6+56];
	sub.f32 	%f63, %f61, %f62;
	fma.rn.f32 	%f64, %f63, %f63, %f60;
	setp.gt.f32 	%p5, %f64, %f52;
	selp.b32 	%r8, 4, %r7, %p5;
	selp.f32 	%f65, %f64, %f52, %p5;
	ld.global.f32 	%f66, [%rd5+60];
	ld.global.f32 	%f67, [%rd6+60];
	sub.f32 	%f68, %f66, %f67;
	fma.rn.f32 	%f69, %f68, %f68, 0f00000000;
	ld.global.f32 	%f70, [%rd5+64];
	ld.global.f32 	%f71, [%rd6+64];
	sub.f32 	%f72, %f70, %f71;
	fma.rn.f32 	%f73, %f72, %f72, %f69;
	ld.global.f32 	%f74, [%rd5+68];
	ld.global.f32 	%f75, [%rd6+68];
	sub.f32 	%f76, %f74, %f75;
	fma.rn.f32 	%f77, %f76, %f76, %f73;
	setp.gt.f32 	%p6, %f77, %f65;
	selp.b32 	%r9, 5, %r8, %p6;
	selp.f32 	%f78, %f77, %f65, %p6;
	ld.global.f32 	%f79, [%rd5+72];
	ld.global.f32 	%f80, [%rd6+72];
	sub.f32 	%f81, %f79, %f80;
	fma.rn.f32 	%f82, %f81, %f81, 0f00000000;
	ld.global.f32 	%f83, [%rd5+76];
	ld.global.f32 	%f84, [%rd6+76];
	sub.f32 	%f85, %f83, %f84;
	fma.rn.f32 	%f86, %f85, %f85, %f82;
	ld.global.f32 	%f87, [%rd5+80];
	ld.global.f32 	%f88, [%rd6+80];
	sub.f32 	%f89, %f87, %f88;
	fma.rn.f32 	%f90, %f89, %f89, %f86;
	setp.gt.f32 	%p7, %f90, %f78;
	selp.b32 	%r10, 6, %r9, %p7;
	selp.f32 	%f91, %f90, %f78, %p7;
	ld.global.f32 	%f92, [%rd5+84];
	ld.global.f32 	%f93, [%rd6+84];
	sub.f32 	%f94, %f92, %f93;
	fma.rn.f32 	%f95, %f94, %f94, 0f00000000;
	ld.global.f32 	%f96, [%rd5+88];
	ld.global.f32 	%f97, [%rd6+88];
	sub.f32 	%f98, %f96, %f97;
	fma.rn.f32 	%f99, %f98, %f98, %f95;
	ld.global.f32 	%f100, [%rd5+92];
	ld.global.f32 	%f101, [%rd6+92];
	sub.f32 	%f102, %f100, %f101;
	fma.rn.f32 	%f103, %f102, %f102, %f99;
	setp.gt.f32 	%p8, %f103, %f91;
	selp.b32 	%r11, 7, %r10, %p8;
	selp.f32 	%f104, %f103, %f91, %p8;
	ld.global.f32 	%f105, [%rd5+96];
	ld.global.f32 	%f106, [%rd6+96];
	sub.f32 	%f107, %f105, %f106;
	fma.rn.f32 	%f108, %f107, %f107, 0f00000000;
	ld.global.f32 	%f109, [%rd5+100];
	ld.global.f32 	%f110, [%rd6+100];
	sub.f32 	%f111, %f109, %f110;
	fma.rn.f32 	%f112, %f111, %f111, %f108;
	ld.global.f32 	%f113, [%rd5+104];
	ld.global.f32 	%f114, [%rd6+104];
	sub.f32 	%f115, %f113, %f114;
	fma.rn.f32 	%f116, %f115, %f115, %f112;
	setp.gt.f32 	%p9, %f116, %f104;
	selp.b32 	%r12, 8, %r11, %p9;
	selp.f32 	%f117, %f116, %f104, %p9;
	ld.global.f32 	%f118, [%rd5+108];
	ld.global.f32 	%f119, [%rd6+108];
	sub.f32 	%f120, %f118, %f119;
	fma.rn.f32 	%f121, %f120, %f120, 0f00000000;
	ld.global.f32 	%f122, [%rd5+112];
	ld.global.f32 	%f123, [%rd6+112];
	sub.f32 	%f124, %f122, %f123;
	fma.rn.f32 	%f125, %f124, %f124, %f121;
	ld.global.f32 	%f126, [%rd5+116];
	ld.global.f32 	%f127, [%rd6+116];
	sub.f32 	%f128, %f126, %f127;
	fma.rn.f32 	%f129, %f128, %f128, %f125;
	setp.gt.f32 	%p10, %f129, %f117;
	selp.b32 	%r13, 9, %r12, %p10;
	mul.wide.s32 	%rd7, %r1, 4;
	add.s64 	%rd8, %rd4, %rd7;
	st.global.u32 	[%rd8], %r13;
$L__BB0_2:
	ret;

}
	// .globl	_Z13updateCentersP5PointPiS0_S1_
.visible .entry _Z13updateCentersP5PointPiS0_S1_(
	.param .u64 .ptr .align 1 _Z13updateCentersP5PointPiS0_S1__param_0,
	.param .u64 .ptr .align 1 _Z13updateCentersP5PointPiS0_S1__param_1,
	.param .u64 .ptr .align 1 _Z13updateCentersP5PointPiS0_S1__param_2,
	.param .u64 .ptr .align 1 _Z13updateCentersP5PointPiS0_S1__param_3
)
{
	.reg .pred 	%p<11>;
	.reg .b32 	%r<37>;
	.reg .b32 	%f<34>;
	.reg .b64 	%rd<19>;
	// demoted variable
	.shared .align 4 .b8 _ZZ13updateCentersP5PointPiS0_S1_E11data_shared[12288];
	// demoted variable
	.shared .align 4 .b8 _ZZ13updateCentersP5PointPiS0_S1_E14cluster_shared[4096];
	// demoted variable
	.shared .align 4 .b8 _ZZ13updateCentersP5PointPiS0_S1_E20cluster_sizes_shared[40];
	// demoted variable
	.shared .align 4 .b8 _ZZ13updateCentersP5PointPiS0_S1_E11cluster_sum[12288];
	ld.param.u64 	%rd5, [_Z13updateCentersP5PointPiS0_S1__param_0];
	ld.param.u64 	%rd6, [_Z13updateCentersP5PointPiS0_S1__param_1];
	ld.param.u64 	%rd7, [_Z13updateCentersP5PointPiS0_S1__param_2];
	ld.param.u64 	%rd8, [_Z13updateCentersP5PointPiS0_S1__param_3];
	cvta.to.global.u64 	%rd1, %rd7;
	cvta.to.global.u64 	%rd2, %rd8;
	mov.u32 	%r12, %ctaid.x;
	mov.u32 	%r1, %ntid.x;
	mov.u32 	%r2, %tid.x;
	mad.lo.s32 	%r3, %r12, %r1, %r2;
	setp.gt.s32 	%p1, %r3, 99;
	@%p1 bra 	$L__BB1_19;
	setp.gt.u32 	%p2, %r2, 9;
	@%p2 bra 	$L__BB1_3;
	shl.b32 	%r13, %r2, 2;
	mov.u32 	%r14, _ZZ13updateCentersP5PointPiS0_S1_E20cluster_sizes_shared;
	add.s32 	%r15, %r14, %r13;
	mov.b32 	%r16, 0;
	st.shared.u32 	[%r15], %r16;
$L__BB1_3:
	cvta.to.global.u64 	%rd9, %rd6;
	mul.wide.s32 	%rd10, %r3, 4;
	add.s64 	%rd11, %rd9, %rd10;
	ld.global.u32 	%r17, [%rd11];
	shl.b32 	%r18, %r2, 2;
	mov.u32 	%r19, _ZZ13updateCentersP5PointPiS0_S1_E14cluster_shared;
	add.s32 	%r4, %r19, %r18;
	st.shared.u32 	[%r4], %r17;
	mov.u32 	%r20, _ZZ13updateCentersP5PointPiS0_S1_E11data_shared;
	mad.lo.s32 	%r5, %r2, 12, %r20;
	cvta.to.global.u64 	%rd12, %rd5;
	mul.wide.s32 	%rd13, %r3, 12;
	add.s64 	%rd14, %rd12, %rd13;
	ld.global.f32 	%f1, [%rd14];
	ld.global.f32 	%f2, [%rd14+4];
	ld.global.f32 	%f3, [%rd14+8];
	st.shared.f32 	[%r5], %f1;
	st.shared.f32 	[%r5+4], %f2;
	st.shared.f32 	[%r5+8], %f3;
	setp.gt.s32 	%p3, %r3, 9;
	add.s64 	%rd3, %rd1, %rd13;
	add.s64 	%rd4, %rd2, %rd10;
	@%p3 bra 	$L__BB1_5;
	mov.b32 	%r21, 0;
	st.global.u32 	[%rd3], %r21;
	st.global.u32 	[%rd3+4], %r21;
	st.global.u32 	[%rd3+8], %r21;
	st.global.u32 	[%rd4], %r21;
$L__BB1_5:
	bar.sync 	0;
	mov.u32 	%r23, _ZZ13updateCentersP5PointPiS0_S1_E11cluster_sum;
	mad.lo.s32 	%r6, %r2, 12, %r23;
	mov.b32 	%r35, 0;
	mov.u32 	%r26, _ZZ13updateCentersP5PointPiS0_S1_E20cluster_sizes_shared;
$L__BB1_6:
	ld.shared.u32 	%r24, [%r4];
	setp.ne.s32 	%p4, %r24, %r35;
	shl.b32 	%r25, %r35, 2;
	add.s32 	%r8, %r26, %r25;
	@%p4 bra 	$L__BB1_8;
	ld.shared.f32 	%f4, [%r5];
	st.shared.f32 	[%r6], %f4;
	ld.shared.f32 	%f5, [%r5+4];
	st.shared.f32 	[%r6+4], %f5;
	ld.shared.f32 	%f6, [%r5+8];
	st.shared.f32 	[%r6+8], %f6;
	atom.shared.add.u32 	%r28, [%r8], 1;
	bra.uni 	$L__BB1_9;
$L__BB1_8:
	mov.b32 	%r27, 0;
	st.shared.u32 	[%r6], %r27;
	st.shared.u32 	[%r6+4], %r27;
	st.shared.u32 	[%r6+8], %r27;
$L__BB1_9:
	setp.lt.u32 	%p5, %r1, 2;
	bar.sync 	0;
	@%p5 bra 	$L__BB1_14;
	mov.u32 	%r36, %r1;
$L__BB1_11:
	shr.u32 	%r10, %r36, 1;
	setp.ge.u32 	%p6, %r2, %r10;
	@%p6 bra 	$L__BB1_13;
	mad.lo.s32 	%r29, %r10, 12, %r6;
	ld.shared.f32 	%f7, [%r29];
	ld.shared.f32 	%f8, [%r6];
	add.f32 	%f9, %f7, %f8;
	st.shared.f32 	[%r6], %f9;
	ld.shared.f32 	%f10, [%r29+4];
	ld.shared.f32 	%f11, [%r6+4];
	add.f32 	%f12, %f10, %f11;
	st.shared.f32 	[%r6+4], %f12;
	ld.shared.f32 	%f13, [%r29+8];
	ld.shared.f32 	%f14, [%r6+8];
	add.f32 	%f15, %f13, %f14;
	st.shared.f32 	[%r6+8], %f15;
$L__BB1_13:
	bar.sync 	0;
	setp.gt.u32 	%p7, %r36, 3;
	mov.u32 	%r36, %r10;
	@%p7 bra 	$L__BB1_11;
$L__BB1_14:
	setp.ne.s32 	%p8, %r2, 0;
	@%p8 bra 	$L__BB1_16;
	mul.wide.u32 	%rd15, %r35, 12;
	add.s64 	%rd16, %rd1, %rd15;
	ld.shared.f32 	%f16, [_ZZ13updateCentersP5PointPiS0_S1_E11cluster_sum];
	ld.global.f32 	%f17, [%rd16];
	add.f32 	%f18, %f16, %f17;
	st.global.f32 	[%rd16], %f18;
	ld.shared.f32 	%f19, [_ZZ13updateCentersP5PointPiS0_S1_E11cluster_sum+4];
	ld.global.f32 	%f20, [%rd16+4];
	add.f32 	%f21, %f19, %f20;
	st.global.f32 	[%rd16+4], %f21;
	ld.shared.f32 	%f22, [_ZZ13updateCentersP5PointPiS0_S1_E11cluster_sum+8];
	ld.global.f32 	%f23, [%rd16+8];
	add.f32 	%f24, %f22, %f23;
	st.global.f32 	[%rd16+8], %f24;
	mul.wide.u32 	%rd17, %r35, 4;
	add.s64 	%rd18, %rd2, %rd17;
	ld.shared.u32 	%r30, [%r8];
	atom.global.add.u32 	%r31, [%rd18], %r30;
$L__BB1_16:
	add.s32 	%r35, %r35, 1;
	setp.ne.s32 	%p9, %r35, 10;
	@%p9 bra 	$L__BB1_6;
	setp.gt.s32 	%p10, %r3, 9;
	bar.sync 	0;
	@%p10 bra 	$L__BB1_19;
	ld.global.f32 	%f25, [%rd3];
	ld.global.u32 	%r32, [%rd4];
	cvt.rn.f32.s32 	%f26, %r32;
	div.rn.f32 	%f27, %f25, %f26;
	st.global.f32 	[%rd3], %f27;
	ld.global.f32 	%f28, [%rd3+4];
	ld.global.u32 	%r33, [%rd4];
	cvt.rn.f32.s32 	%f29, %r33;
	div.rn.f32 	%f30, %f28, %f29;
	st.global.f32 	[%rd3+4], %f30;
	ld.global.f32 	%f31, [%rd3+8];
	ld.global.u32 	%r34, [%rd4];
	cvt.rn.f32.s32 	%f32, %r34;
	div.rn.f32 	%f33, %f31, %f32;
	st.global.f32 	[%rd3+8], %f33;
$L__BB1_19:
	ret;

}


// ===== COMPILED SASS (sm_100) =====

	.target	sm_100

	.elftype	@"ET_EXEC"


//--------------------- .note.nv.tkinfo           --------------------------
	.section	.note.nv.tkinfo,"",@"SHT_NOTE"
	.sectionflags	@"SHF_NOTE_NV_TKINFO"
	.tkinfo
        /*0018*/ 	.word	0x00000002
        /*0030*/ 	.string	""
        /*0030*/ 	.string	"ptxas"
        /*0030*/ 	.string	"Cuda compilation tools, release 13.0, V13.0.88"
        /*0030*/ 	.string	"Build cuda_13.0.r13.0/compiler.36424714_0"
        /*0030*/ 	.string	"-arch sm_100 -m 64 "



//--------------------- .note.nv.cuinfo           --------------------------
	.section	.note.nv.cuinfo,"",@"SHT_NOTE"
	.sectionflags	@"SHF_NOTE_NV_CUINFO"
        /*0018*/ 	.short	0x0002
        /*001a*/ 	.short	0x0064
        /*001c*/ 	.short	0x0082
	.zero		2


//--------------------- .nv.info                  --------------------------
	.section	.nv.info,"",@"SHT_CUDA_INFO"
	.align	4


	//----- nvinfo : EIATTR_REGCOUNT
	.align		4
        /*0000*/ 	.byte	0x04, 0x2f
        /*0002*/ 	.short	(.L_1 - .L_0)
	.align		4
.L_0:
        /*0004*/ 	.word	index@(_Z13assignClusterP5PointPiS0_)
        /*0008*/ 	.word	0x00000020


	//----- nvinfo : EIATTR_FRAME_SIZE
	.align		4
.L_1:
        /*000c*/ 	.byte	0x04, 0x11
        /*000e*/ 	.short	(.L_3 - .L_2)
	.align		4
.L_2:
        /*0010*/ 	.word	index@(_Z13assignClusterP5PointPiS0_)
        /*0014*/ 	.word	0x00000000


	//----- nvinfo : EIATTR_REGCOUNT
	.align		4
.L_3:
        /*0018*/ 	.byte	0x04, 0x2f
        /*001a*/ 	.short	(.L_5 - .L_4)
	.align		4
.L_4:
        /*001c*/ 	.word	index@(_Z13updateCentersP5PointPiS0_S1_)
        /*0020*/ 	.word	0x0000001a


	//----- nvinfo : EIATTR_FRAME_SIZE
	.align		4
.L_5:
        /*0024*/ 	.byte	0x04, 0x11
        /*0026*/ 	.short	(.L_7 - .L_6)
	.align		4
.L_6:
        /*0028*/ 	.word	index@($__internal_0_$__cuda_sm3x_div_rn_noftz_f32_slowpath)
        /*002c*/ 	.word	0x00000000


	//----- nvinfo : EIATTR_FRAME_SIZE
	.align		4
.L_7:
        /*0030*/ 	.byte	0x04, 0x11
        /*0032*/ 	.short	(.L_9 - .L_8)
	.align		4
.L_8:
        /*0034*/ 	.word	index@(_Z13updateCentersP5PointPiS0_S1_)
        /*0038*/ 	.word	0x00000000


	//----- nvinfo : EIATTR_MIN_STACK_SIZE
	.align		4
.L_9:
        /*003c*/ 	.byte	0x04, 0x12
        /*003e*/ 	.short	(.L_11 - .L_10)
	.align		4
.L_10:
        /*0040*/ 	.word	index@(_Z13updateCentersP5PointPiS0_S1_)
        /*0044*/ 	.word	0x00000000


	//----- nvinfo : EIATTR_MIN_STACK_SIZE
	.align		4
.L_11:
        /*0048*/ 	.byte	0x04, 0x12
        /*004a*/ 	.short	(.L_13 - .L_12)
	.align		4
.L_12:
        /*004c*/ 	.word	index@(_Z13assignClusterP5PointPiS0_)
        /*0050*/ 	.word	0x00000000
.L_13:


//--------------------- .nv.compat                --------------------------
	.section	.nv.compat,"",@"SHT_CUDA_COMPAT_INFO"
	.align	4
        /*0000*/ 	.byte	0x02, 0x09, 0x00, 0x00, 0x02, 0x02, 0x01, 0x00, 0x02, 0x05, 0x05, 0x00, 0x03, 0x07, 0x01, 0x01
        /*0010*/ 	.byte	0x02, 0x03, 0x00, 0x00, 0x02, 0x06, 0x01, 0x00, 0x04, 0x0b, 0x08, 0x00, 0x01, 0x00, 0x00, 0x00
        /*0020*/ 	.byte	0x00, 0x00, 0x00, 0x00


//--------------------- .nv.info._Z13updateCentersP5PointPiS0_S1_ --------------------------
	.section	.nv.info._Z13updateCentersP5PointPiS0_S1_,"",@"SHT_CUDA_INFO"
	.sectionflags	@""
	.align	4


	//----- nvinfo : EIATTR_CUDA_API_VERSION
	.align		4
        /*0000*/ 	.byte	0x04, 0x37
        /*0002*/ 	.short	(.L_15 - .L_14)
.L_14:
        /*0004*/ 	.word	0x00000082


	//----- nvinfo : EIATTR_KPARAM_INFO
	.align		4
.L_15:
        /*0008*/ 	.byte	0x04, 0x17
        /*000a*/ 	.short	(.L_17 - .L_16)
.L_16:
        /*000c*/ 	.word	0x00000000
        /*0010*/ 	.short	0x0003
        /*0012*/ 	.short	0x0018
        /*0014*/ 	.byte	0x00, 0xf5, 0x21, 0x00


	//----- nvinfo : EIATTR_KPARAM_INFO
	.align		4
.L_17:
        /*0018*/ 	.byte	0x04, 0x17
        /*001a*/ 	.short	(.L_19 - .L_18)
.L_18:
        /*001c*/ 	.word	0x00000000
        /*0020*/ 	.short	0x0002
        /*0022*/ 	.short	0x0010
        /*0024*/ 	.byte	0x00, 0xf5, 0x21, 0x00


	//----- nvinfo : EIATTR_KPARAM_INFO
	.align		4
.L_19:
        /*0028*/ 	.byte	0x04, 0x17
        /*002a*/ 	.short	(.L_21 - .L_20)
.L_20:
        /*002c*/ 	.word	0x00000000
        /*0030*/ 	.short	0x0001
        /*0032*/ 	.short	0x0008
        /*0034*/ 	.byte	0x00, 0xf5, 0x21, 0x00


	//----- nvinfo : EIATTR_KPARAM_INFO
	.align		4
.L_21:
        /*0038*/ 	.byte	0x04, 0x17
        /*003a*/ 	.short	(.L_23 - .L_22)
.L_22:
        /*003c*/ 	.word	0x00000000
        /*0040*/ 	.short	0x0000
        /*0042*/ 	.short	0x0000
        /*0044*/ 	.byte	0x00, 0xf5, 0x21, 0x00


	//----- nvinfo : EIATTR_SPARSE_MMA_MASK
	.align		4
.L_23:
        /*0048*/ 	.byte	0x03, 0x50
        /*004a*/ 	.short	0x0000


	//----- nvinfo : EIATTR_MAXREG_COUNT
	.align		4
        /*004c*/ 	.byte	0x03, 0x1b
        /*004e*/ 	.short	0x00ff


	//----- nvinfo : EIATTR_NUM_BARRIERS
	.align		4
        /*0050*/ 	.byte	0x02, 0x4c
        /*0052*/ 	.byte	0x01
	.zero		1


	//----- nvinfo : EIATTR_MERCURY_ISA_VERSION
	.align		4
        /*0054*/ 	.byte	0x03, 0x5f
        /*0056*/ 	.short	0x0101


	//----- nvinfo : EIATTR_VRC_CTA_INIT_COUNT
	.align		4
        /*0058*/ 	.byte	0x02, 0x4a
	.zero		1
	.zero		1


	//----- nvinfo : EIATTR_EXIT_INSTR_OFFSETS
	.align		4
        /*005c*/ 	.byte	0x04, 0x1c
        /*005e*/ 	.short	(.L_25 - .L_24)


	//   ....[0]....
.L_24:
        /*0060*/ 	.word	0x00000060


	//   ....[1]....
        /*0064*/ 	.word	0x00000760


	//   ....[2]....
        /*0068*/ 	.word	0x00000a80


	//----- nvinfo : EIATTR_CRS_STACK_SIZE
	.align		4
.L_25:
        /*006c*/ 	.byte	0x04, 0x1e
        /*006e*/ 	.short	(.L_27 - .L_26)
.L_26:
        /*0070*/ 	.word	0x00000000


	//----- nvinfo : EIATTR_CBANK_PARAM_SIZE
	.align		4
.L_27:
        /*0074*/ 	.byte	0x03, 0x19
        /*0076*/ 	.short	0x0020


	//----- nvinfo : EIATTR_PARAM_CBANK
	.align		4
        /*0078*/ 	.byte	0x04, 0x0a
        /*007a*/ 	.short	(.L_29 - .L_28)
	.align		4
.L_28:
        /*007c*/ 	.word	index@(.nv.constant0._Z13updateCentersP5PointPiS0_S1_)
        /*0080*/ 	.short	0x0380
        /*0082*/ 	.short	0x0020


	//----- nvinfo : EIATTR_SW_WAR
	.align		4
.L_29:
        /*0084*/ 	.byte	0x04, 0x36
        /*0086*/ 	.short	(.L_31 - .L_30)
.L_30:
        /*0088*/ 	.word	0x00000008
.L_31:


//--------------------- .nv.info._Z13assignClusterP5PointPiS0_ --------------------------
	.section	.nv.info._Z13assignClusterP5PointPiS0_,"",@"SHT_CUDA_INFO"
	.sectionflags	@""
	.align	4


	//----- nvinfo : EIATTR_CUDA_API_VERSION
	.align		4
        /*0000*/ 	.byte	0x04, 0x37
        /*0002*/ 	.short	(.L_33 - .L_32)
.L_32:
        /*0004*/ 	.word	0x00000082


	//----- nvinfo : EIATTR_KPARAM_INFO
	.align		4
.L_33:
        /*0008*/ 	.byte	0x04, 0x17
        /*000a*/ 	.short	(.L_35 - .L_34)
.L_34:
        /*000c*/ 	.word	0x00000000
        /*0010*/ 	.short	0x0002
        /*0012*/ 	.short	0x0010
        /*0014*/ 	.byte	0x00, 0xf5, 0x21, 0x00


	//----- nvinfo : EIATTR_KPARAM_INFO
	.align		4
.L_35:
        /*0018*/ 	.byte	0x04, 0x17
        /*001a*/ 	.short	(.L_37 - .L_36)
.L_36:
        /*001c*/ 	.word	0x00000000
        /*0020*/ 	.short	0x0001
        /*0022*/ 	.short	0x0008
        /*0024*/ 	.byte	0x00, 0xf5, 0x21, 0x00


	//----- nvinfo : EIATTR_KPARAM_INFO
	.align		4
.L_37:
        /*0028*/ 	.byte	0x04, 0x17
        /*002a*/ 	.short	(.L_39 - .L_38)
.L_38:
        /*002c*/ 	.word	0x00000000
        /*0030*/ 	.short	0x0000
        /*0032*/ 	.short	0x0000
        /*0034*/ 	.byte	0x00, 0xf5, 0x21, 0x00


	//----- nvinfo : EIATTR_SPARSE_MMA_MASK
	.align		4
.L_39:
        /*0038*/ 	.byte	0x03, 0x50
        /*003a*/ 	.short	0x0000


	//----- nvinfo : EIATTR_MAXREG_COUNT
	.align		4
        /*003c*/ 	.byte	0x03, 0x1b
        /*003e*/ 	.short	0x00ff


	//----- nvinfo : EIATTR_MERCURY_ISA_VERSION
	.align		4
        /*0040*/ 	.byte	0x03, 0x5f
        /*0042*/ 	.short	0x0101


	//----- nvinfo : EIATTR_VRC_CTA_INIT_COUNT
	.align		4
        /*0044*/ 	.byte	0x02, 0x4a
	.zero		1
	.zero		1


	//----- nvinfo : EIATTR_EXIT_INSTR_OFFSETS
	.align		4
        /*0048*/ 	.byte	0x04, 0x1c
        /*004a*/ 	.short	(.L_41 - .L_40)


	//   ....[0]....
.L_40:
        /*004c*/ 	.word	0x00000060


	//   ....[1]....
        /*0050*/ 	.word	0x00000a00


	//----- nvinfo : EIATTR_CBANK_PARAM_SIZE
	.align		4
.L_41:
        /*0054*/ 	.byte	0x03, 0x19
        /*0056*/ 	.short	0x0018


	//----- nvinfo : EIATTR_PARAM_CBANK
	.align		4
        /*0058*/ 	.byte	0x04, 0x0a
        /*005a*/ 	.short	(.L_43 - .L_42)
	.align		4
.L_42:
        /*005c*/ 	.word	index@(.nv.constant0._Z13assignClusterP5PointPiS0_)
        /*0060*/ 	.short	0x0380
        /*0062*/ 	.short	0x0018


	//----- nvinfo : EIATTR_SW_WAR
	.align		4
.L_43:
        /*0064*/ 	.byte	0x04, 0x36
        /*0066*/ 	.short	(.L_45 - .L_44)
.L_44:
        /*0068*/ 	.word	0x00000008
.L_45:


//--------------------- .nv.callgraph             --------------------------
	.section	.nv.callgraph,"",@"SHT_CUDA_CALLGRAPH"
	.align	4
	.sectionentsize	8
	.align		4
        /*0000*/ 	.word	0x00000000
	.align		4
        /*0004*/ 	.word	0xffffffff
	.align		4
        /*0008*/ 	.word	0x00000000
	.align		4
        /*000c*/ 	.word	0xfffffffe
	.align		4
        /*0010*/ 	.word	0x00000000
	.align		4
        /*0014*/ 	.word	0xfffffffd
	.align		4
        /*0018*/ 	.word	0x00000000
	.align		4
        /*001c*/ 	.word	0xfffffffc


//--------------------- .text._Z13updateCentersP5PointPiS0_S1_ --------------------------
	.section	.text._Z13updateCentersP5PointPiS0_S1_,"ax",@progbits
	.align	128
        .global         _Z13updateCentersP5PointPiS0_S1_
        .type           _Z13updateCentersP5PointPiS0_S1_,@function
        .size           _Z13updateCentersP5PointPiS0_S1_,(.L_x_29 - _Z13updateCentersP5PointPiS0_S1_)
        .other          _Z13updateCentersP5PointPiS0_S1_,@"STO_CUDA_ENTRY STV_DEFAULT"
_Z13updateCentersP5PointPiS0_S1_:
.text._Z13updateCentersP5PointPiS0_S1_:
[----:B------:R-:W-:Y:S01]  /*0000*/  LDC R1, c[0x0][0x37c] ;  /* 0x0000df00ff017b82 */ /* 0x000fe20000000800 */
[----:B------:R-:W0:Y:S07]  /*0010*/  S2R R0, SR_TID.X ;  /* 0x0000000000007919 */ /* 0x000e2e0000002100 */
[----:B------:R-:W0:Y:S08]  /*0020*/  S2UR UR4, SR_CTAID.X ;  /* 0x00000000000479c3 */ /* 0x000e300000002500 */
[----:B------:R-:W0:Y:S02]  /*0030*/  LDC R9, c[0x0][0x360] ;  /* 0x0000d800ff097b82 */ /* 0x000e240000000800 */
[----:B0-----:R-:W-:-:S05]  /*0040*/  IMAD R8, R9, UR4, R0 ;  /* 0x0000000409087c24 */ /* 0x001fca000f8e0200 */
[----:B------:R-:W-:-:S13]  /*0050*/  ISETP.GT.AND P0, PT, R8, 0x63, PT ;  /* 0x000000630800780c */ /* 0x000fda0003f04270 */
[----:B------:R-:W-:Y:S05]  /*0060*/  @P0 EXIT ;  /* 0x000000000000094d */ /* 0x000fea0003800000 */
[----:B------:R-:W0:Y:S01]  /*0070*/  LDC.64 R2, c[0x0][0x388] ;  /* 0x0000e200ff027b82 */ /* 0x000e220000000a00 */
[----:B------:R-:W1:Y:S07]  /*0080*/  LDCU.64 UR6, c[0x0][0x358] ;  /* 0x00006b00ff0677ac */ /* 0x000e6e0008000a00 */
[----:B------:R-:W2:Y:S01]  /*0090*/  LDC.64 R10, c[0x0][0x380] ;  /* 0x0000e000ff0a7b82 */ /* 0x000ea20000000a00 */
[----:B------:R-:W3:Y:S07]  /*00a0*/  S2R R16, SR_CgaCtaId ;  /* 0x0000000000107919 */ /* 0x000eee0000008800 */
[----:B------:R-:W4:Y:S01]  /*00b0*/  LDC.64 R4, c[0x0][0x390] ;  /* 0x0000e400ff047b82 */ /* 0x000f220000000a00 */
[----:B0-----:R-:W-:-:S07]  /*00c0*/  IMAD.WIDE R2, R8, 0x4, R2 ;  /* 0x0000000408027825 */ /* 0x001fce00078e0202 */
[----:B------:R-:W0:Y:S01]  /*00d0*/  LDC.64 R6, c[0x0][0x398] ;  /* 0x0000e600ff067b82 */ /* 0x000e220000000a00 */
[----:B-1----:R1:W5:Y:S01]  /*00e0*/  LDG.E R14, desc[UR6][R2.64] ;  /* 0x00000006020e7981 */ /* 0x002362000c1e1900 */
[----:B--2---:R-:W-:-:S05]  /*00f0*/  IMAD.WIDE R10, R8, 0xc, R10 ;  /* 0x0000000c080a7825 */ /* 0x004fca00078e020a */
[----:B------:R-:W2:Y:S04]  /*0100*/  LDG.E R17, desc[UR6][R10.64] ;  /* 0x000000060a117981 */ /* 0x000ea8000c1e1900 */
[----:B------:R-:W2:Y:S04]  /*0110*/  LDG.E R19, desc[UR6][R10.64+0x4] ;  /* 0x000004060a137981 */ /* 0x000ea8000c1e1900 */
[----:B------:R4:W2:Y:S01]  /*0120*/  LDG.E R21, desc[UR6][R10.64+0x8] ;  /* 0x000008060a157981 */ /* 0x0008a2000c1e1900 */
[----:B------:R-:W-:Y:S02]  /*0130*/  MOV R12, 0x400 ;  /* 0x00000400000c7802 */ /* 0x000fe40000000f00 */
[----:B------:R-:W-:-:S03]  /*0140*/  ISETP.GT.U32.AND P0, PT, R0, 0x9, PT ;  /* 0x000000090000780c */ /* 0x000fc60003f04070 */
[C---:B------:R-:W-:Y:S02]  /*0150*/  VIADD R13, R12.reuse, 0x4000 ;  /* 0x000040000c0d7836 */ /* 0x040fe40000000000 */
[----:B------:R-:W-:Y:S01]  /*0160*/  VIADD R15, R12, 0x3000 ;  /* 0x000030000c0f7836 */ /* 0x000fe20000000000 */
[----:B------:R-:W-:Y:S02]  /*0170*/  ISETP.GT.AND P1, PT, R8, 0x9, PT ;  /* 0x000000090800780c */ /* 0x000fe40003f24270 */
[C---:B---3--:R-:W-:Y:S02]  /*0180*/  LEA R13, R16.reuse, R13, 0x18 ;  /* 0x0000000d100d7211 */ /* 0x048fe400078ec0ff */
[C---:B------:R-:W-:Y:S02]  /*0190*/  LEA R15, R16.reuse, R15, 0x18 ;  /* 0x0000000f100f7211 */ /* 0x040fe400078ec0ff */
[----:B-1----:R-:W-:Y:S01]  /*01a0*/  LEA R3, R16, R12, 0x18 ;  /* 0x0000000c10037211 */ /* 0x002fe200078ec0ff */
[----:B------:R-:W-:-:S02]  /*01b0*/  @!P0 IMAD R2, R0, 0x4, R13 ;  /* 0x0000000400028824 */ /* 0x000fc400078e020d */
[----:B----4-:R-:W-:Y:S02]  /*01c0*/  IMAD R11, R0, 0x4, R15 ;  /* 0x00000004000b7824 */ /* 0x010fe400078e020f */
[----:B------:R-:W-:Y:S01]  /*01d0*/  IMAD.WIDE R4, R8, 0xc, R4 ;  /* 0x0000000c08047825 */ /* 0x000fe200078e0204 */
[----:B------:R-:W-:Y:S03]  /*01e0*/  @!P0 STS [R2], RZ ;  /* 0x000000ff02008388 */ /* 0x000fe60000000800 */
[----:B------:R-:W-:Y:S02]  /*01f0*/  IMAD R10, R0, 0xc, R3 ;  /* 0x0000000c000a7824 */ /* 0x000fe400078e0203 */
[----:B0-----:R-:W-:Y:S01]  /*0200*/  IMAD.WIDE R6, R8, 0x4, R6 ;  /* 0x0000000408067825 */ /* 0x001fe200078e0206 */
[----:B------:R-:W-:Y:S04]  /*0210*/  @!P1 STG.E desc[UR6][R4.64], RZ ;  /* 0x000000ff04009986 */ /* 0x000fe8000c101906 */
[----:B------:R-:W-:Y:S04]  /*0220*/  @!P1 STG.E desc[UR6][R4.64+0x4], RZ ;  /* 0x000004ff04009986 */ /* 0x000fe8000c101906 */
[----:B------:R-:W-:Y:S04]  /*0230*/  @!P1 STG.E desc[UR6][R4.64+0x8], RZ ;  /* 0x000008ff04009986 */ /* 0x000fe8000c101906 */
[----:B------:R-:W-:Y:S01]  /*0240*/  @!P1 STG.E desc[UR6][R6.64], RZ ;  /* 0x000000ff06009986 */ /* 0x000fe2000c101906 */
[----:B------:R-:W-:-:S05]  /*0250*/  VIADD R12, R12, 0x4028 ;  /* 0x000040280c0c7836 */ /* 0x000fca0000000000 */
[----:B------:R-:W-:Y:S01]  /*0260*/  LEA R3, R16, R12, 0x18 ;  /* 0x0000000c10037211 */ /* 0x000fe200078ec0ff */
[----:B------:R-:W-:Y:S01]  /*0270*/  IMAD.MOV.U32 R12, RZ, RZ, RZ ;  /* 0x000000ffff0c7224 */ /* 0x000fe200078e00ff */
[----:B-----5:R0:W-:Y:S04]  /*0280*/  STS [R11], R14 ;  /* 0x0000000e0b007388 */ /* 0x0201e80000000800 */
[----:B--2---:R1:W-:Y:S04]  /*0290*/  STS [R10], R17 ;  /* 0x000000110a007388 */ /* 0x0043e80000000800 */
[----:B------:R1:W-:Y:S04]  /*02a0*/  STS [R10+0x4], R19 ;  /* 0x000004130a007388 */ /* 0x0003e80000000800 */
[----:B------:R1:W-:Y:S01]  /*02b0*/  STS [R10+0x8], R21 ;  /* 0x000008150a007388 */ /* 0x0003e20000000800 */
[----:B0-----:R-:W-:Y:S01]  /*02c0*/  IMAD R14, R0, 0xc, R3 ;  /* 0x0000000c000e7824 */ /* 0x001fe200078e0203 */
[----:B------:R-:W-:Y:S06]  /*02d0*/  BAR.SYNC.DEFER_BLOCKING 0x0 ;  /* 0x0000000000007b1d */ /* 0x000fec0000010000 */
.L_x_9:
[----:B0---4-:R-:W0:Y:S01]  /*02e0*/  LDS R3, [R11] ;  /* 0x000000000b037984 */ /* 0x011e220000000800 */
[----:B------:R-:W-:Y:S01]  /*02f0*/  BSSY.RECONVERGENT B0, `(.L_x_0) ;  /* 0x000000f000007945 */ /* 0x000fe20003800200 */
[----:B------:R-:W-:Y:S01]  /*0300*/  IMAD R15, R12, 0x4, R13 ;  /* 0x000000040c0f7824 */ /* 0x000fe200078e020d */
[----:B0-----:R-:W-:-:S13]  /*0310*/  ISETP.NE.AND P0, PT, R3, R12, PT ;  /* 0x0000000c0300720c */ /* 0x001fda0003f05270 */
[----:B--23--:R-:W-:Y:S05]  /*0320*/  @P0 BRA `(.L_x_1) ;  /* 0x0000000000200947 */ /* 0x00cfea0003800000 */
[----:B------:R-:W0:Y:S04]  /*0330*/  LDS R3, [R10] ;  /* 0x000000000a037984 */ /* 0x000e280000000800 */
[----:B0-----:R-:W-:Y:S04]  /*0340*/  STS [R14], R3 ;  /* 0x000000030e007388 */ /* 0x001fe80000000800 */
[----:B-1----:R-:W0:Y:S04]  /*0350*/  LDS R17, [R10+0x4] ;  /* 0x000004000a117984 */ /* 0x002e280000000800 */
[----:B0-----:R-:W-:Y:S04]  /*0360*/  STS [R14+0x4], R17 ;  /* 0x000004110e007388 */ /* 0x001fe80000000800 */
[----:B------:R-:W0:Y:S04]  /*0370*/  LDS R19, [R10+0x8] ;  /* 0x000008000a137984 */ /* 0x000e280000000800 */
[----:B0-----:R0:W-:Y:S04]  /*0380*/  STS [R14+0x8], R19 ;  /* 0x000008130e007388 */ /* 0x0011e80000000800 */
[----:B------:R0:W-:Y:S01]  /*0390*/  ATOMS.POPC.INC.32 RZ, [R15+URZ] ;  /* 0x000000000fff7f8c */ /* 0x0001e2000d8000ff */
[----:B------:R-:W-:Y:S05]  /*03a0*/  BRA `(.L_x_2) ;  /* 0x00000000000c7947 */ /* 0x000fea0003800000 */
.L_x_1:
[----:B------:R2:W-:Y:S04]  /*03b0*/  STS [R14], RZ ;  /* 0x000000ff0e007388 */ /* 0x0005e80000000800 */
[----:B------:R2:W-:Y:S04]  /*03c0*/  STS [R14+0x4], RZ ;  /* 0x000004ff0e007388 */ /* 0x0005e80000000800 */
[----:B------:R2:W-:Y:S02]  /*03d0*/  STS [R14+0x8], RZ ;  /* 0x000008ff0e007388 */ /* 0x0005e40000000800 */
.L_x_2:
[----:B------:R-:W-:Y:S05]  /*03e0*/  BSYNC.RECONVERGENT B0 ;  /* 0x0000000000007941 */ /* 0x000fea0003800200 */
.L_x_0:
[----:B------:R-:W-:Y:S01]  /*03f0*/  BAR.SYNC.DEFER_BLOCKING 0x0 ;  /* 0x0000000000007b1d */ /* 0x000fe20000010000 */
[----:B------:R-:W-:-:S13]  /*0400*/  ISETP.GE.U32.AND P0, PT, R9, 0x2, PT ;  /* 0x000000020900780c */ /* 0x000fda0003f06070 */
[----:B------:R-:W-:Y:S05]  /*0410*/  @!P0 BRA `(.L_x_3) ;  /* 0x00000000005c8947 */ /* 0x000fea0003800000 */
[----:B------:R-:W-:-:S07]  /*0420*/  IMAD.MOV.U32 R2, RZ, RZ, R9 ;  /* 0x000000ffff027224 */ /* 0x000fce00078e0009 */
.L_x_6:
[----:B------:R-:W-:Y:S01]  /*0430*/  SHF.R.U32.HI R23, RZ, 0x1, R2 ;  /* 0x00000001ff177819 */ /* 0x000fe20000011602 */
[----:B------:R-:W-:Y:S03]  /*0440*/  BSSY.RECONVERGENT B0, `(.L_x_4) ;  /* 0x0000010000007945 */ /* 0x000fe60003800200 */
[----:B------:R-:W-:-:S13]  /*0450*/  ISETP.GE.U32.AND P0, PT, R0, R23, PT ;  /* 0x000000170000720c */ /* 0x000fda0003f06070 */
[----:B---3--:R-:W-:Y:S05]  /*0460*/  @P0 BRA `(.L_x_5) ;  /* 0x0000000000340947 */ /* 0x008fea0003800000 */
[----:B------:R-:W-:Y:S01]  /*0470*/  IMAD R3, R23, 0xc, R14 ;  /* 0x0000000c17037824 */ /* 0x000fe200078e020e */
[----:B-1----:R-:W-:Y:S04]  /*0480*/  LDS R17, [R14] ;  /* 0x000000000e117984 */ /* 0x002fe80000000800 */
[----:B------:R-:W1:Y:S04]  /*0490*/  LDS R16, [R3] ;  /* 0x0000000003107984 */ /* 0x000e680000000800 */
[----:B0-----:R-:W-:Y:S04]  /*04a0*/  LDS R19, [R14+0x4] ;  /* 0x000004000e137984 */ /* 0x001fe80000000800 */
[----:B------:R-:W-:Y:S01]  /*04b0*/  LDS R21, [R14+0x8] ;  /* 0x000008000e157984 */ /* 0x000fe20000000800 */
[----:B-1----:R-:W-:-:S05]  /*04c0*/  FADD R17, R16, R17 ;  /* 0x0000001110117221 */ /* 0x002fca0000000000 */
[----:B------:R-:W-:Y:S04]  /*04d0*/  STS [R14], R17 ;  /* 0x000000110e007388 */ /* 0x000fe80000000800 */
[----:B------:R-:W0:Y:S02]  /*04e0*/  LDS R16, [R3+0x4] ;  /* 0x0000040003107984 */ /* 0x000e240000000800 */
[----:B0-----:R-:W-:-:S05]  /*04f0*/  FADD R19, R16, R19 ;  /* 0x0000001310137221 */ /* 0x001fca0000000000 */
[----:B------:R-:W-:Y:S04]  /*0500*/  STS [R14+0x4], R19 ;  /* 0x000004130e007388 */ /* 0x000fe80000000800 */
[----:B------:R-:W0:Y:S02]  /*0510*/  LDS R16, [R3+0x8] ;  /* 0x0000080003107984 */ /* 0x000e240000000800 */
[----:B0-----:R-:W-:-:S05]  /*0520*/  FADD R21, R16, R21 ;  /* 0x0000001510157221 */ /* 0x001fca0000000000 */
[----:B------:R3:W-:Y:S02]  /*0530*/  STS [R14+0x8], R21 ;  /* 0x000008150e007388 */ /* 0x0007e40000000800 */
.L_x_5:
[----:B------:R-:W-:Y:S05]  /*0540*/  BSYNC.RECONVERGENT B0 ;  /* 0x0000000000007941 */ /* 0x000fea0003800200 */
.L_x_4:
[----:B------:R-:W-:Y:S01]  /*0550*/  BAR.SYNC.DEFER_BLOCKING 0x0 ;  /* 0x0000000000007b1d */ /* 0x000fe20000010000 */
[----:B------:R-:W-:Y:S01]  /*0560*/  ISETP.GT.U32.AND P0, PT, R2, 0x3, PT ;  /* 0x000000030200780c */ /* 0x000fe20003f04070 */
[----:B------:R-:W-:-:S12]  /*0570*/  IMAD.MOV.U32 R2, RZ, RZ, R23 ;  /* 0x000000ffff027224 */ /* 0x000fd800078e0017 */
[----:B------:R-:W-:Y:S05]  /*0580*/  @P0 BRA `(.L_x_6) ;  /* 0xfffffffc00a80947 */ /* 0x000fea000383ffff */
.L_x_3:
[----:B------:R-:W-:Y:S01]  /*0590*/  ISETP.NE.AND P0, PT, R0, RZ, PT ;  /* 0x000000ff0000720c */ /* 0x000fe20003f05270 */
[----:B------:R-:W-:-:S12]  /*05a0*/  BSSY.RECONVERGENT B0, `(.L_x_7) ;  /* 0x0000016000007945 */ /* 0x000fd80003800200 */
[----:B------:R-:W-:Y:S05]  /*05b0*/  @P0 BRA `(.L_x_8) ;  /* 0x0000000000500947 */ /* 0x000fea0003800000 */
[----:B------:R-:W4:Y:S08]  /*05c0*/  LDC.64 R2, c[0x0][0x390] ;  /* 0x0000e400ff027b82 */ /* 0x000f300000000a00 */
[----:B------:R-:W5:Y:S01]  /*05d0*/  S2UR UR5, SR_CgaCtaId ;  /* 0x00000000000579c3 */ /* 0x000f620000008800 */
[----:B------:R-:W-:Y:S01]  /*05e0*/  UMOV UR4, 0x400 ;  /* 0x0000040000047882 */ /* 0x000fe20000000000 */
[----:B0-----:R-:W-:Y:S06]  /*05f0*/  LDS R15, [R15] ;  /* 0x000000000f0f7984 */ /* 0x001fec0000000800 */
[----:B-1----:R-:W0:Y:S01]  /*0600*/  LDC.64 R18, c[0x0][0x398] ;  /* 0x0000e600ff127b82 */ /* 0x002e220000000a00 */
[----:B----4-:R-:W-:-:S05]  /*0610*/  IMAD.WIDE.U32 R2, R12, 0xc, R2 ;  /* 0x0000000c0c027825 */ /* 0x010fca00078e0002 */
[----:B---3--:R-:W3:Y:S04]  /*0620*/  LDG.E R21, desc[UR6][R2.64] ;  /* 0x0000000602157981 */ /* 0x008ee8000c1e1900 */
[----:B------:R-:W4:Y:S04]  /*0630*/  LDG.E R20, desc[UR6][R2.64+0x4] ;  /* 0x0000040602147981 */ /* 0x000f28000c1e1900 */
[----:B------:R-:W2:Y:S01]  /*0640*/  LDG.E R23, desc[UR6][R2.64+0x8] ;  /* 0x0000080602177981 */ /* 0x000ea2000c1e1900 */
[----:B-----5:R-:W-:Y:S01]  /*0650*/  ULEA UR4, UR5, UR4, 0x18 ;  /* 0x0000000405047291 */ /* 0x020fe2000f8ec0ff */
[----:B0-----:R-:W-:-:S08]  /*0660*/  IMAD.WIDE.U32 R18, R12, 0x4, R18 ;  /* 0x000000040c127825 */ /* 0x001fd000078e0012 */
[----:B------:R-:W3:Y:S04]  /*0670*/  LDS.64 R16, [UR4+0x4028] ;  /* 0x00402804ff107984 */ /* 0x000ee80008000a00 */
[----:B------:R-:W2:Y:S01]  /*0680*/  LDS R22, [UR4+0x4030] ;  /* 0x00403004ff167984 */ /* 0x000ea20008000800 */
[----:B---3--:R-:W-:Y:S01]  /*0690*/  FADD R21, R16, R21 ;  /* 0x0000001510157221 */ /* 0x008fe20000000000 */
[----:B----4-:R-:W-:-:S04]  /*06a0*/  FADD R17, R20, R17 ;  /* 0x0000001114117221 */ /* 0x010fc80000000000 */
[----:B------:R4:W-:Y:S01]  /*06b0*/  STG.E desc[UR6][R2.64], R21 ;  /* 0x0000001502007986 */ /* 0x0009e2000c101906 */
[----:B--2---:R-:W-:-:S03]  /*06c0*/  FADD R23, R22, R23 ;  /* 0x0000001716177221 */ /* 0x004fc60000000000 */
[----:B------:R4:W-:Y:S04]  /*06d0*/  STG.E desc[UR6][R2.64+0x4], R17 ;  /* 0x0000041102007986 */ /* 0x0009e8000c101906 */
[----:B------:R4:W-:Y:S04]  /*06e0*/  STG.E desc[UR6][R2.64+0x8], R23 ;  /* 0x0000081702007986 */ /* 0x0009e8000c101906 */
[----:B------:R4:W-:Y:S02]  /*06f0*/  REDG.E.ADD.STRONG.GPU desc[UR6][R18.64], R15 ;  /* 0x0000000f1200798e */ /* 0x0009e4000c12e106 */
.L_x_8:
[----:B------:R-:W-:Y:S05]  /*0700*/  BSYNC.RECONVERGENT B0 ;  /* 0x0000000000007941 */ /* 0x000fea0003800200 */
.L_x_7:
[----:B------:R-:W-:-:S04]  /*0710*/  IADD3 R12, PT, PT, R12, 0x1, RZ ;  /* 0x000000010c0c7810 */ /* 0x000fc80007ffe0ff */
[----:B------:R-:W-:-:S13]  /*0720*/  ISETP.NE.AND P0, PT, R12, 0xa, PT ;  /* 0x0000000a0c00780c */ /* 0x000fda0003f05270 */
[----:B------:R-:W-:Y:S05]  /*0730*/  @P0 BRA `(.L_x_9) ;  /* 0xfffffff800e80947 */ /* 0x000fea000383ffff */
[----:B------:R-:W-:Y:S01]  /*0740*/  BAR.SYNC.DEFER_BLOCKING 0x0 ;  /* 0x0000000000007b1d */ /* 0x000fe20000010000 */
[----:B------:R-:W-:-:S13]  /*0750*/  ISETP.GT.AND P0, PT, R8, 0x9, PT ;  /* 0x000000090800780c */ /* 0x000fda0003f04270 */
[----:B------:R-:W-:Y:S05]  /*0760*/  @P0 EXIT ;  /* 0x000000000000094d */ /* 0x000fea0003800000 */
[----:B----4-:R-:W4:Y:S04]  /*0770*/  LDG.E R2, desc[UR6][R6.64] ;  /* 0x0000000606027981 */ /* 0x010f28000c1e1900 */
[----:B------:R-:W5:Y:S01]  /*0780*/  LDG.E R0, desc[UR6][R4.64] ;  /* 0x0000000604007981 */ /* 0x000f62000c1e1900 */
[----:B------:R-:W-:Y:S01]  /*0790*/  BSSY.RECONVERGENT B0, `(.L_x_10) ;  /* 0x000000c000007945 */ /* 0x000fe20003800200 */
[----:B----4-:R-:W-:-:S04]  /*07a0*/  I2FP.F32.S32 R3, R2 ;  /* 0x0000000200037245 */ /* 0x010fc80000201400 */
[----:B------:R-:W4:Y:S08]  /*07b0*/  MUFU.RCP R2, R3 ;  /* 0x0000000300027308 */ /* 0x000f300000001000 */
[----:B-----5:R-:W5:Y:S01]  /*07c0*/  FCHK P0, R0, R3 ;  /* 0x0000000300007302 */ /* 0x020f620000000000 */
[----:B----4-:R-:W-:-:S04]  /*07d0*/  FFMA R9, -R3, R2, 1 ;  /* 0x3f80000003097423 */ /* 0x010fc80000000102 */
[----:B------:R-:W-:-:S04]  /*07e0*/  FFMA R9, R2, R9, R2 ;  /* 0x0000000902097223 */ /* 0x000fc80000000002 */
[----:B------:R-:W-:-:S04]  /*07f0*/  FFMA R2, R0, R9, RZ ;  /* 0x0000000900027223 */ /* 0x000fc800000000ff */
[----:B------:R-:W-:-:S04]  /*0800*/  FFMA R8, -R3, R2, R0 ;  /* 0x0000000203087223 */ /* 0x000fc80000000100 */
[----:B------:R-:W-:Y:S01]  /*0810*/  FFMA R9, R9, R8, R2 ;  /* 0x0000000809097223 */ /* 0x000fe20000000002 */
[----:B-----5:R-:W-:Y:S06]  /*0820*/  @!P0 BRA `(.L_x_11) ;  /* 0x0000000000088947 */ /* 0x020fec0003800000 */
[----:B------:R-:W-:-:S07]  /*0830*/  MOV R2, 0x850 ;  /* 0x0000085000027802 */ /* 0x000fce0000000f00 */
[----:B0123--:R-:W-:Y:S05]  /*0840*/  CALL.REL.NOINC `($__internal_0_$__cuda_sm3x_div_rn_noftz_f32_slowpath) ;  /* 0x0000000000907944 */ /* 0x00ffea0003c00000 */
.L_x_11:
[----:B------:R-:W-:Y:S05]  /*0850*/  BSYNC.RECONVERGENT B0 ;  /* 0x0000000000007941 */ /* 0x000fea0003800200 */
.L_x_10:
[----:B------:R4:W-:Y:S04]  /*0860*/  STG.E desc[UR6][R4.64], R9 ;  /* 0x0000000904007986 */ /* 0x0009e8000c101906 */
[----:B------:R-:W5:Y:S04]  /*0870*/  LDG.E R2, desc[UR6][R6.64] ;  /* 0x0000000606027981 */ /* 0x000f68000c1e1900 */
[----:B------:R-:W2:Y:S01]  /*0880*/  LDG.E R0, desc[UR6][R4.64+0x4] ;  /* 0x0000040604007981 */ /* 0x000ea2000c1e1900 */
[----:B------:R-:W-:Y:S01]  /*0890*/  BSSY.RECONVERGENT B0, `(.L_x_12) ;  /* 0x000000d000007945 */ /* 0x000fe20003800200 */
[----:B-----5:R-:W-:-:S04]  /*08a0*/  I2FP.F32.S32 R3, R2 ;  /* 0x0000000200037245 */ /* 0x020fc80000201400 */
[----:B------:R-:W5:Y:S08]  /*08b0*/  MUFU.RCP R2, R3 ;  /* 0x0000000300027308 */ /* 0x000f700000001000 */
[----:B--2---:R-:W2:Y:S01]  /*08c0*/  FCHK P0, R0, R3 ;  /* 0x0000000300007302 */ /* 0x004ea20000000000 */
[----:B-----5:R-:W-:-:S04]  /*08d0*/  FFMA R11, -R3, R2, 1 ;  /* 0x3f800000030b7423 */ /* 0x020fc80000000102 */
[----:B------:R-:W-:-:S04]  /*08e0*/  FFMA R11, R2, R11, R2 ;  /* 0x0000000b020b7223 */ /* 0x000fc80000000002 */
[----:B------:R-:W-:-:S04]  /*08f0*/  FFMA R2, R0, R11, RZ ;  /* 0x0000000b00027223 */ /* 0x000fc800000000ff */
[----:B------:R-:W-:-:S04]  /*0900*/  FFMA R8, -R3, R2, R0 ;  /* 0x0000000203087223 */ /* 0x000fc80000000100 */
[----:B------:R-:W-:Y:S01]  /*0910*/  FFMA R11, R11, R8, R2 ;  /* 0x000000080b0b7223 */ /* 0x000fe20000000002 */
[----:B--2-4-:R-:W-:Y:S06]  /*0920*/  @!P0 BRA `(.L_x_13) ;  /* 0x00000000000c8947 */ /* 0x014fec0003800000 */
[----:B------:R-:W-:-:S07]  /*0930*/  MOV R2, 0x950 ;  /* 0x0000095000027802 */ /* 0x000fce0000000f00 */
[----:B01-3--:R-:W-:Y:S05]  /*0940*/  CALL.REL.NOINC `($__internal_0_$__cuda_sm3x_div_rn_noftz_f32_slowpath) ;  /* 0x0000000000507944 */ /* 0x00bfea0003c00000 */
[----:B------:R-:W-:-:S07]  /*0950*/  IMAD.MOV.U32 R11, RZ, RZ, R9 ;  /* 0x000000ffff0b7224 */ /* 0x000fce00078e0009 */
.L_x_13:
[----:B------:R-:W-:Y:S05]  /*0960*/  BSYNC.RECONVERGENT B0 ;  /* 0x0000000000007941 */ /* 0x000fea0003800200 */
.L_x_12:
[----:B------:R2:W-:Y:S04]  /*0970*/  STG.E desc[UR6][R4.64+0x4], R11 ;  /* 0x0000040b04007986 */ /* 0x0005e8000c101906 */
[----:B------:R-:W4:Y:S04]  /*0980*/  LDG.E R6, desc[UR6][R6.64] ;  /* 0x0000000606067981 */ /* 0x000f28000c1e1900 */
        /* <DEDUP_REMOVED lines=10> */
[----:B--2--5:R-:W-:Y:S06]  /*0a30*/  @!P0 BRA `(.L_x_15) ;  /* 0x0000000000088947 */ /* 0x024fec0003800000 */
[----:B------:R-:W-:-:S07]  /*0a40*/  MOV R2, 0xa60 ;  /* 0x00000a6000027802 */ /* 0x000fce0000000f00 */
[----:B01-3--:R-:W-:Y:S05]  /*0a50*/  CALL.REL.NOINC `($__internal_0_$__cuda_sm3x_div_rn_noftz_f32_slowpath) ;  /* 0x00000000000c7944 */ /* 0x00bfea0003c00000 */
.L_x_15:
[----:B------:R-:W-:Y:S05]  /*0a60*/  BSYNC.RECONVERGENT B0 ;  /* 0x0000000000007941 */ /* 0x000fea0003800200 */
.L_x_14:
[----:B------:R-:W-:Y:S01]  /*0a70*/  STG.E desc[UR6][R4.64+0x8], R9 ;  /* 0x0000080904007986 */ /* 0x000fe2000c101906 */
[----:B------:R-:W-:Y:S05]  /*0a80*/  EXIT ;  /* 0x000000000000794d */ /* 0x000fea0003800000 */
        .weak           $__internal_0_$__cuda_sm3x_div_rn_noftz_f32_slowpath
        .type           $__internal_0_$__cuda_sm3x_div_rn_noftz_f32_slowpath,@function
        .size           $__internal_0_$__cuda_sm3x_div_rn_noftz_f32_slowpath,(.L_x_29 - $__internal_0_$__cuda_sm3x_div_rn_noftz_f32_slowpath)
$__internal_0_$__cuda_sm3x_div_rn_noftz_f32_slowpath:
[----:B------:R-:W-:Y:S01]  /*0a90*/  SHF.R.U32.HI R9, RZ, 0x17, R3 ;  /* 0x00000017ff097819 */ /* 0x000fe20000011603 */
[----:B------:R-:W-:Y:S01]  /*0aa0*/  BSSY.RECONVERGENT B1, `(.L_x_16) ;  /* 0x0000062000017945 */ /* 0x000fe20003800200 */
[----:B------:R-:W-:Y:S02]  /*0ab0*/  SHF.R.U32.HI R8, RZ, 0x17, R0 ;  /* 0x00000017ff087819 */ /* 0x000fe40000011600 */
[----:B------:R-:W-:Y:S02]  /*0ac0*/  LOP3.LUT R14, R9, 0xff, RZ, 0xc0, !PT ;  /* 0x000000ff090e7812 */ /* 0x000fe400078ec0ff */
[----:B------:R-:W-:-:S03]  /*0ad0*/  LOP3.LUT R12, R8, 0xff, RZ, 0xc0, !PT ;  /* 0x000000ff080c7812 */ /* 0x000fc600078ec0ff */
[----:B------:R-:W-:Y:S02]  /*0ae0*/  VIADD R10, R14, 0xffffffff ;  /* 0xffffffff0e0a7836 */ /* 0x000fe40000000000 */
[----:B------:R-:W-:-:S03]  /*0af0*/  VIADD R9, R12, 0xffffffff ;  /* 0xffffffff0c097836 */ /* 0x000fc60000000000 */
[----:B------:R-:W-:-:S04]  /*0b00*/  ISETP.GT.U32.AND P0, PT, R10, 0xfd, PT ;  /* 0x000000fd0a00780c */ /* 0x000fc80003f04070 */
[----:B------:R-:W-:-:S13]  /*0b10*/  ISETP.GT.U32.OR P0, PT, R9, 0xfd, P0 ;  /* 0x000000fd0900780c */ /* 0x000fda0000704470 */
[----:B------:R-:W-:Y:S01]  /*0b20*/  @!P0 IMAD.MOV.U32 R8, RZ, RZ, RZ ;  /* 0x000000ffff088224 */ /* 0x000fe200078e00ff */
[----:B------:R-:W-:Y:S06]  /*0b30*/  @!P0 BRA `(.L_x_17) ;  /* 0x00000000005c8947 */ /* 0x000fec0003800000 */
[----:B------:R-:W-:Y:S02]  /*0b40*/  FSETP.GTU.FTZ.AND P0, PT, |R0|, +INF , PT ;  /* 0x7f8000000000780b */ /* 0x000fe40003f1c200 */
[----:B------:R-:W-:-:S04]  /*0b50*/  FSETP.GTU.FTZ.AND P1, PT, |R3|, +INF , PT ;  /* 0x7f8000000300780b */ /* 0x000fc80003f3c200 */
[----:B------:R-:W-:-:S13]  /*0b60*/  PLOP3.LUT P0, PT, P0, P1, PT, 0xf8, 0x8f ;  /* 0x00000000008f781c */ /* 0x000fda0000703f70 */
[----:B------:R-:W-:Y:S05]  /*0b70*/  @P0 BRA `(.L_x_18) ;  /* 0x00000004004c0947 */ /* 0x000fea0003800000 */
[----:B------:R-:W-:-:S13]  /*0b80*/  LOP3.LUT P0, RZ, R3, 0x7fffffff, R0, 0xc8, !PT ;  /* 0x7fffffff03ff7812 */ /* 0x000fda000780c800 */
[----:B------:R-:W-:Y:S05]  /*0b90*/  @!P0 BRA `(.L_x_19) ;  /* 0x00000004003c8947 */ /* 0x000fea0003800000 */
[C---:B------:R-:W-:Y:S02]  /*0ba0*/  FSETP.NEU.FTZ.AND P2, PT, |R0|.reuse, +INF , PT ;  /* 0x7f8000000000780b */ /* 0x040fe40003f5d200 */
[----:B------:R-:W-:Y:S02]  /*0bb0*/  FSETP.NEU.FTZ.AND P1, PT, |R3|, +INF , PT ;  /* 0x7f8000000300780b */ /* 0x000fe40003f3d200 */
[----:B------:R-:W-:-:S11]  /*0bc0*/  FSETP.NEU.FTZ.AND P0, PT, |R0|, +INF , PT ;  /* 0x7f8000000000780b */ /* 0x000fd60003f1d200 */
[----:B------:R-:W-:Y:S05]  /*0bd0*/  @!P1 BRA !P2, `(.L_x_19) ;  /* 0x00000004002c9947 */ /* 0x000fea0005000000 */
[----:B------:R-:W-:-:S04]  /*0be0*/  LOP3.LUT P2, RZ, R0, 0x7fffffff, RZ, 0xc0, !PT ;  /* 0x7fffffff00ff7812 */ /* 0x000fc8000784c0ff */
[----:B------:R-:W-:-:S13]  /*0bf0*/  PLOP3.LUT P1, PT, P1, P2, PT, 0x2f, 0xf2 ;  /* 0x0000000000f2781c */ /* 0x000fda0000f24577 */
[----:B------:R-:W-:Y:S05]  /*0c00*/  @P1 BRA `(.L_x_20) ;  /* 0x0000000400181947 */ /* 0x000fea0003800000 */
[----:B------:R-:W-:-:S04]  /*0c10*/  LOP3.LUT P1, RZ, R3, 0x7fffffff, RZ, 0xc0, !PT ;  /* 0x7fffffff03ff7812 */ /* 0x000fc8000782c0ff */
[----:B------:R-:W-:-:S13]  /*0c20*/  PLOP3.LUT P0, PT, P0, P1, PT, 0x2f, 0xf2 ;  /* 0x0000000000f2781c */ /* 0x000fda0000702577 */
[----:B------:R-:W-:Y:S05]  /*0c30*/  @P0 BRA `(.L_x_21) ;  /* 0x0000000400000947 */ /* 0x000fea0003800000 */
[----:B------:R-:W-:Y:S02]  /*0c40*/  ISETP.GE.AND P0, PT, R9, RZ, PT ;  /* 0x000000ff0900720c */ /* 0x000fe40003f06270 */
[----:B------:R-:W-:-:S11]  /*0c50*/  ISETP.GE.AND P1, PT, R10, RZ, PT ;  /* 0x000000ff0a00720c */ /* 0x000fd60003f26270 */
[----:B------:R-:W-:Y:S02]  /*0c60*/  @P0 IMAD.MOV.U32 R8, RZ, RZ, RZ ;  /* 0x000000ffff080224 */ /* 0x000fe400078e00ff */
[----:B------:R-:W-:Y:S01]  /*0c70*/  @!P0 FFMA R0, R0, 1.84467440737095516160e+19, RZ ;  /* 0x5f80000000008823 */ /* 0x000fe200000000ff */
[----:B------:R-:W-:Y:S02]  /*0c80*/  @!P0 IMAD.MOV.U32 R8, RZ, RZ, -0x40 ;  /* 0xffffffc0ff088424 */ /* 0x000fe400078e00ff */
[----:B------:R-:W-:-:S03]  /*0c90*/  @!P1 FFMA R3, R3, 1.84467440737095516160e+19, RZ ;  /* 0x5f80000003039823 */ /* 0x000fc600000000ff */
[----:B------:R-:W-:-:S07]  /*0ca0*/  @!P1 IADD3 R8, PT, PT, R8, 0x40, RZ ;  /* 0x0000004008089810 */ /* 0x000fce0007ffe0ff */
.L_x_17:
[----:B------:R-:W-:Y:S01]  /*0cb0*/  LEA R10, R14, 0xc0800000, 0x17 ;  /* 0xc08000000e0a7811 */ /* 0x000fe200078eb8ff */
[----:B------:R-:W-:Y:S04]  /*0cc0*/  BSSY.RECONVERGENT B2, `(.L_x_22) ;  /* 0x0000036000027945 */ /* 0x000fe80003800200 */
[----:B------:R-:W-:Y:S02]  /*0cd0*/  IMAD.IADD R10, R3, 0x1, -R10 ;  /* 0x00000001030a7824 */ /* 0x000fe400078e0a0a */
[----:B------:R-:W-:Y:S02]  /*0ce0*/  VIADD R3, R12, 0xffffff81 ;  /* 0xffffff810c037836 */ /* 0x000fe40000000000 */
[----:B------:R-:W0:Y:S01]  /*0cf0*/  MUFU.RCP R9, R10 ;  /* 0x0000000a00097308 */ /* 0x000e220000001000 */
[----:B------:R-:W-:Y:S01]  /*0d00*/  FADD.FTZ R11, -R10, -RZ ;  /* 0x800000ff0a0b7221 */ /* 0x000fe20000010100 */
[----:B------:R-:W-:-:S03]  /*0d10*/  IMAD R0, R3, -0x800000, R0 ;  /* 0xff80000003007824 */ /* 0x000fc600078e0200 */
[----:B0-----:R-:W-:-:S04]  /*0d20*/  FFMA R12, R9, R11, 1 ;  /* 0x3f800000090c7423 */ /* 0x001fc8000000000b */
[----:B------:R-:W-:-:S04]  /*0d30*/  FFMA R16, R9, R12, R9 ;  /* 0x0000000c09107223 */ /* 0x000fc80000000009 */
[----:B------:R-:W-:-:S04]  /*0d40*/  FFMA R9, R0, R16, RZ ;  /* 0x0000001000097223 */ /* 0x000fc800000000ff */
[----:B------:R-:W-:-:S04]  /*0d50*/  FFMA R12, R11, R9, R0 ;  /* 0x000000090b0c7223 */ /* 0x000fc80000000000 */
[----:B------:R-:W-:Y:S01]  /*0d60*/  FFMA R13, R16, R12, R9 ;  /* 0x0000000c100d7223 */ /* 0x000fe20000000009 */
[----:B------:R-:W-:-:S03]  /*0d70*/  IADD3 R9, PT, PT, R3, 0x7f, -R14 ;  /* 0x0000007f03097810 */ /* 0x000fc60007ffe80e */
[----:B------:R-:W-:Y:S02]  /*0d80*/  FFMA R12, R11, R13, R0 ;  /* 0x0000000d0b0c7223 */ /* 0x000fe40000000000 */
[----:B------:R-:W-:Y:S02]  /*0d90*/  IMAD.IADD R9, R9, 0x1, R8 ;  /* 0x0000000109097824 */ /* 0x000fe400078e0208 */
[----:B------:R-:W-:-:S05]  /*0da0*/  FFMA R0, R16, R12, R13 ;  /* 0x0000000c10007223 */ /* 0x000fca000000000d */
[----:B------:R-:W-:-:S04]  /*0db0*/  SHF.R.U32.HI R3, RZ, 0x17, R0 ;  /* 0x00000017ff037819 */ /* 0x000fc80000011600 */
[----:B------:R-:W-:-:S05]  /*0dc0*/  LOP3.LUT R3, R3, 0xff, RZ, 0xc0, !PT ;  /* 0x000000ff03037812 */ /* 0x000fca00078ec0ff */
[----:B------:R-:W-:-:S04]  /*0dd0*/  IMAD.IADD R11, R3, 0x1, R9 ;  /* 0x00000001030b7824 */ /* 0x000fc800078e0209 */
[----:B------:R-:W-:-:S05]  /*0de0*/  VIADD R3, R11, 0xffffffff ;  /* 0xffffffff0b037836 */ /* 0x000fca0000000000 */
[----:B------:R-:W-:-:S13]  /*0df0*/  ISETP.GE.U32.AND P0, PT, R3, 0xfe, PT ;  /* 0x000000fe0300780c */ /* 0x000fda0003f06070 */
[----:B------:R-:W-:Y:S05]  /*0e00*/  @!P0 BRA `(.L_x_23) ;  /* 0x0000000000808947 */ /* 0x000fea0003800000 */
[----:B------:R-:W-:-:S13]  /*0e10*/  ISETP.GT.AND P0, PT, R11, 0xfe, PT ;  /* 0x000000fe0b00780c */ /* 0x000fda0003f04270 */
[----:B------:R-:W-:Y:S05]  /*0e20*/  @P0 BRA `(.L_x_24) ;  /* 0x00000000006c0947 */ /* 0x000fea0003800000 */
[----:B------:R-:W-:-:S13]  /*0e30*/  ISETP.GE.AND P0, PT, R11, 0x1, PT ;  /* 0x000000010b00780c */ /* 0x000fda0003f06270 */
[----:B------:R-:W-:Y:S05]  /*0e40*/  @P0 BRA `(.L_x_25) ;  /* 0x0000000000740947 */ /* 0x000fea0003800000 */
[----:B------:R-:W-:Y:S02]  /*0e50*/  ISETP.GE.AND P0, PT, R11, -0x18, PT ;  /* 0xffffffe80b00780c */ /* 0x000fe40003f06270 */
[----:B------:R-:W-:-:S11]  /*0e60*/  LOP3.LUT R0, R0, 0x80000000, RZ, 0xc0, !PT ;  /* 0x8000000000007812 */ /* 0x000fd600078ec0ff */
[----:B------:R-:W-:Y:S05]  /*0e70*/  @!P0 BRA `(.L_x_25) ;  /* 0x0000000000688947 */ /* 0x000fea0003800000 */
[CCC-:B------:R-:W-:Y:S01]  /*0e80*/  FFMA.RZ R3, R16.reuse, R12.reuse, R13.reuse ;  /* 0x0000000c10037223 */ /* 0x1c0fe2000000c00d */
[C---:B------:R-:W-:Y:S02]  /*0e90*/  VIADD R10, R11.reuse, 0x20 ;  /* 0x000000200b0a7836 */ /* 0x040fe40000000000 */
[CCC-:B------:R-:W-:Y:S01]  /*0ea0*/  FFMA.RM R8, R16.reuse, R12.reuse, R13.reuse ;  /* 0x0000000c10087223 */ /* 0x1c0fe2000000400d */
[----:B------:R-:W-:Y:S02]  /*0eb0*/  ISETP.NE.AND P2, PT, R11, RZ, PT ;  /* 0x000000ff0b00720c */ /* 0x000fe40003f45270 */
[----:B------:R-:W-:Y:S01]  /*0ec0*/  LOP3.LUT R9, R3, 0x7fffff, RZ, 0xc0, !PT ;  /* 0x007fffff03097812 */ /* 0x000fe200078ec0ff */
[----:B------:R-:W-:Y:S01]  /*0ed0*/  FFMA.RP R3, R16, R12, R13 ;  /* 0x0000000c10037223 */ /* 0x000fe2000000800d */
[----:B------:R-:W-:Y:S02]  /*0ee0*/  ISETP.NE.AND P1, PT, R11, RZ, PT ;  /* 0x000000ff0b00720c */ /* 0x000fe40003f25270 */
[----:B------:R-:W-:-:S02]  /*0ef0*/  LOP3.LUT R9, R9, 0x800000, RZ, 0xfc, !PT ;  /* 0x0080000009097812 */ /* 0x000fc400078efcff */
[----:B------:R-:W-:Y:S02]  /*0f00*/  IADD3 R11, PT, PT, -R11, RZ, RZ ;  /* 0x000000ff0b0b7210 */ /* 0x000fe40007ffe1ff */
[----:B------:R-:W-:Y:S02]  /*0f10*/  SHF.L.U32 R10, R9, R10, RZ ;  /* 0x0000000a090a7219 */ /* 0x000fe400000006ff */
[----:B------:R-:W-:Y:S02]  /*0f20*/  FSETP.NEU.FTZ.AND P0, PT, R3, R8, PT ;  /* 0x000000080300720b */ /* 0x000fe40003f1d000 */
[----:B------:R-:W-:Y:S02]  /*0f30*/  SEL R8, R11, RZ, P2 ;  /* 0x000000ff0b087207 */ /* 0x000fe40001000000 */
[----:B------:R-:W-:Y:S02]  /*0f40*/  ISETP.NE.AND P1, PT, R10, RZ, P1 ;  /* 0x000000ff0a00720c */ /* 0x000fe40000f25270 */
[----:B------:R-:W-:-:S02]  /*0f50*/  SHF.R.U32.HI R8, RZ, R8, R9 ;  /* 0x00000008ff087219 */ /* 0x000fc40000011609 */
[----:B------:R-:W-:Y:S02]  /*0f60*/  PLOP3.LUT P0, PT, P0, P1, PT, 0xf8, 0x8f ;  /* 0x00000000008f781c */ /* 0x000fe40000703f70 */
[----:B------:R-:W-:Y:S02]  /*0f70*/  SHF.R.U32.HI R10, RZ, 0x1, R8 ;  /* 0x00000001ff0a7819 */ /* 0x000fe40000011608 */
[----:B------:R-:W-:-:S04]  /*0f80*/  SEL R3, RZ, 0x1, !P0 ;  /* 0x00000001ff037807 */ /* 0x000fc80004000000 */
[----:B------:R-:W-:-:S04]  /*0f90*/  LOP3.LUT R3, R3, 0x1, R10, 0xf8, !PT ;  /* 0x0000000103037812 */ /* 0x000fc800078ef80a */
[----:B------:R-:W-:-:S05]  /*0fa0*/  LOP3.LUT R3, R3, R8, RZ, 0xc0, !PT ;  /* 0x0000000803037212 */ /* 0x000fca00078ec0ff */
[----:B------:R-:W-:-:S05]  /*0fb0*/  IMAD.IADD R3, R10, 0x1, R3 ;  /* 0x000000010a037824 */ /* 0x000fca00078e0203 */
[----:B------:R-:W-:Y:S01]  /*0fc0*/  LOP3.LUT R0, R3, R0, RZ, 0xfc, !PT ;  /* 0x0000000003007212 */ /* 0x000fe200078efcff */
[----:B------:R-:W-:Y:S06]  /*0fd0*/  BRA `(.L_x_25) ;  /* 0x0000000000107947 */ /* 0x000fec0003800000 */
.L_x_24:
[----:B------:R-:W-:-:S04]  /*0fe0*/  LOP3.LUT R0, R0, 0x80000000, RZ, 0xc0, !PT ;  /* 0x8000000000007812 */ /* 0x000fc800078ec0ff */
[----:B------:R-:W-:Y:S01]  /*0ff0*/  LOP3.LUT R0, R0, 0x7f800000, RZ, 0xfc, !PT ;  /* 0x7f80000000007812 */ /* 0x000fe200078efcff */
[----:B------:R-:W-:Y:S06]  /*1000*/  BRA `(.L_x_25) ;  /* 0x0000000000047947 */ /* 0x000fec0003800000 */
.L_x_23:
[----:B------:R-:W-:-:S07]  /*1010*/  IMAD R0, R9, 0x800000, R0 ;  /* 0x0080000009007824 */ /* 0x000fce00078e0200 */
.L_x_25:
[----:B------:R-:W-:Y:S05]  /*1020*/  BSYNC.RECONVERGENT B2 ;  /* 0x0000000000027941 */ /* 0x000fea0003800200 */
.L_x_22:
[----:B------:R-:W-:Y:S05]  /*1030*/  BRA `(.L_x_26) ;  /* 0x0000000000207947 */ /* 0x000fea0003800000 */
.L_x_21:
[----:B------:R-:W-:-:S04]  /*1040*/  LOP3.LUT R0, R3, 0x80000000, R0, 0x48, !PT ;  /* 0x8000000003007812 */ /* 0x000fc800078e4800 */
[----:B------:R-:W-:Y:S01]  /*1050*/  LOP3.LUT R0, R0, 0x7f800000, RZ, 0xfc, !PT ;  /* 0x7f80000000007812 */ /* 0x000fe200078efcff */
[----:B------:R-:W-:Y:S06]  /*1060*/  BRA `(.L_x_26) ;  /* 0x0000000000147947 */ /* 0x000fec0003800000 */
.L_x_20:
[----:B------:R-:W-:Y:S01]  /*1070*/  LOP3.LUT R0, R3, 0x80000000, R0, 0x48, !PT ;  /* 0x8000000003007812 */ /* 0x000fe200078e4800 */
[----:B------:R-:W-:Y:S06]  /*1080*/  BRA `(.L_x_26) ;  /* 0x00000000000c7947 */ /* 0x000fec0003800000 */
.L_x_19:
[----:B------:R-:W0:Y:S01]  /*1090*/  MUFU.RSQ R0, -QNAN ;  /* 0xffc0000000007908 */ /* 0x000e220000001400 */
[----:B------:R-:W-:Y:S05]  /*10a0*/  BRA `(.L_x_26) ;  /* 0x0000000000047947 */ /* 0x000fea0003800000 */
.L_x_18:
[----:B------:R-:W-:-:S07]  /*10b0*/  FADD.FTZ R0, R0, R3 ;  /* 0x0000000300007221 */ /* 0x000fce0000010000 */
.L_x_26:
[----:B------:R-:W-:Y:S05]  /*10c0*/  BSYNC.RECONVERGENT B1 ;  /* 0x0000000000017941 */ /* 0x000fea0003800200 */
.L_x_16:
[----:B------:R-:W-:Y:S02]  /*10d0*/  IMAD.MOV.U32 R3, RZ, RZ, 0x0 ;  /* 0x00000000ff037424 */ /* 0x000fe400078e00ff */
[----:B0-----:R-:W-:Y:S02]  /*10e0*/  IMAD.MOV.U32 R9, RZ, RZ, R0 ;  /* 0x000000ffff097224 */ /* 0x001fe400078e0000 */
[----:B------:R-:W-:Y:S05]  /*10f0*/  RET.REL.NODEC R2 `(_Z13updateCentersP5PointPiS0_S1_) ;  /* 0xffffffec02c07950 */ /* 0x000fea0003c3ffff */
.L_x_27:
[----:B------:R-:W-:-:S00]  /*1100*/  BRA `(.L_x_27) ;  /* 0xfffffffc00fc7947 */ /* 0x000fc0000383ffff */
[----:B------:R-:W-:-:S00]  /*1110*/  NOP ;  /* 0x0000000000007918 */ /* 0x000fc00000000000 */
        /* <DEDUP_REMOVED lines=14> */
.L_x_29:


//--------------------- .text._Z13assignClusterP5PointPiS0_ --------------------------
	.section	.text._Z13assignClusterP5PointPiS0_,"ax",@progbits
	.align	128
        .global         _Z13assignClusterP5PointPiS0_
        .type           _Z13assignClusterP5PointPiS0_,@function
        .size           _Z13assignClusterP5PointPiS0_,(.L_x_31 - _Z13assignClusterP5PointPiS0_)
        .other          _Z13assignClusterP5PointPiS0_,@"STO_CUDA_ENTRY STV_DEFAULT"
_Z13assignClusterP5PointPiS0_:
.text._Z13assignClusterP5PointPiS0_:
        /* <DEDUP_REMOVED lines=8> */
[----:B------:R-:W0:Y:S07]  /*0080*/  LDCU.64 UR4, c[0x0][0x358] ;  /* 0x00006b00ff0477ac */ /* 0x000e2e0008000a00 */
[----:B------:R-:W1:Y:S01]  /*0090*/  LDC.64 R6, c[0x0][0x390] ;  /* 0x0000e400ff067b82 */ /* 0x000e620000000a00 */
[----:B0-----:R-:W2:Y:S04]  /*00a0*/  LDG.E R0, desc[UR4][R4.64] ;  /* 0x0000000404007981 */ /* 0x001ea8000c1e1900 */
[----:B------:R-:W3:Y:S04]  /*00b0*/  LDG.E R8, desc[UR4][R4.64+0x4] ;  /* 0x0000040404087981 */ /* 0x000ee8000c1e1900 */
[----:B-1----:R-:W2:Y:S04]  /*00c0*/  LDG.E R9, desc[UR4][R6.64] ;  /* 0x0000000406097981 */ /* 0x002ea8000c1e1900 */
[----:B------:R-:W3:Y:S04]  /*00d0*/  LDG.E R17, desc[UR4][R6.64+0x4] ;  /* 0x0000040406117981 */ /* 0x000ee8000c1e1900 */
[----:B------:R-:W4:Y:S04]  /*00e0*/  LDG.E R16, desc[UR4][R4.64+0x8] ;  /* 0x0000080404107981 */ /* 0x000f28000c1e1900 */
[----:B------:R-:W4:Y:S04]  /*00f0*/  LDG.E R19, desc[UR4][R6.64+0x8] ;  /* 0x0000080406137981 */ /* 0x000f28000c1e1900 */
[----:B------:R-:W5:Y:S04]  /*0100*/  LDG.E R14, desc[UR4][R4.64+0xc] ;  /* 0x00000c04040e7981 */ /* 0x000f68000c1e1900 */
        /* <DEDUP_REMOVED lines=14> */
[----:B------:R-:W5:Y:S01]  /*01f0*/  LDG.E R28, desc[UR4][R4.64+0x68] ;  /* 0x00006804041c7981 */ /* 0x000f62000c1e1900 */
[----:B--2---:R-:W-:-:S03]  /*0200*/  FADD R0, R0, -R9 ;  /* 0x8000000900007221 */ /* 0x004fc60000000000 */
[----:B------:R-:W2:Y:S01]  /*0210*/  LDG.E R9, desc[UR4][R4.64+0x1c] ;  /* 0x00001c0404097981 */ /* 0x000ea2000c1e1900 */
[----:B---3--:R-:W-:Y:S01]  /*0220*/  FADD R17, R8, -R17 ;  /* 0x8000001108117221 */ /* 0x008fe20000000000 */
[----:B------:R-:W-:-:S04]  /*0230*/  FFMA R0, R0, R0, RZ ;  /* 0x0000000000007223 */ /* 0x000fc800000000ff */
[----:B------:R-:W-:Y:S02]  /*0240*/  FFMA R0, R17, R17, R0 ;  /* 0x0000001111007223 */ /* 0x000fe40000000000 */
[----:B------:R-:W3:Y:S01]  /*0250*/  LDG.E R17, desc[UR4][R6.64+0x2c] ;  /* 0x00002c0406117981 */ /* 0x000ee2000c1e1900 */
[----:B----4-:R-:W-:-:S03]  /*0260*/  FADD R19, R16, -R19 ;  /* 0x8000001310137221 */ /* 0x010fc60000000000 */
[----:B------:R-:W3:Y:S01]  /*0270*/  LDG.E R16, desc[UR4][R4.64+0x2c] ;  /* 0x00002c0404107981 */ /* 0x000ee2000c1e1900 */
[----:B------:R-:W-:-:S03]  /*0280*/  FFMA R8, R19, R19, R0 ;  /* 0x0000001313087223 */ /* 0x000fc60000000000 */
[----:B------:R-:W4:Y:S01]  /*0290*/  LDG.E R19, desc[UR4][R4.64+0x20] ;  /* 0x0000200404137981 */ /* 0x000f22000c1e1900 */
[----:B-----5:R-:W-:-:S03]  /*02a0*/  FADD R0, R14, -R15 ;  /* 0x8000000f0e007221 */ /* 0x020fc60000000000 */
[----:B------:R-:W5:Y:S04]  /*02b0*/  LDG.E R15, desc[UR4][R4.64+0x30] ;  /* 0x00003004040f7981 */ /* 0x000f68000c1e1900 */
[----:B------:R-:W5:Y:S01]  /*02c0*/  LDG.E R14, desc[UR4][R6.64+0x30] ;  /* 0x00003004060e7981 */ /* 0x000f62000c1e1900 */
[----:B------:R-:W-:-:S03]  /*02d0*/  FADD R12, R12, -R21 ;  /* 0x800000150c0c7221 */ /* 0x000fc60000000000 */
[----:B------:R-:W5:Y:S01]  /*02e0*/  LDG.E R21, desc[UR4][R6.64+0x34] ;  /* 0x0000340406157981 */ /* 0x000f62000c1e1900 */
[----:B------:R-:W-:-:S04]  /*02f0*/  FFMA R25, R0, R0, RZ ;  /* 0x0000000000197223 */ /* 0x000fc800000000ff */
[----:B------:R-:W-:Y:S02]  /*0300*/  FFMA R25, R12, R12, R25 ;  /* 0x0000000c0c197223 */ /* 0x000fe40000000019 */
[----:B------:R-:W5:Y:S01]  /*0310*/  LDG.E R12, desc[UR4][R6.64+0x3c] ;  /* 0x00003c04060c7981 */ /* 0x000f62000c1e1900 */
[----:B------:R-:W-:-:S03]  /*0320*/  FADD R0, R10, -R13 ;  /* 0x8000000d0a007221 */ /* 0x000fc60000000000 */
[----:B------:R-:W5:Y:S01]  /*0330*/  LDG.E R10, desc[UR4][R4.64+0x38] ;  /* 0x00003804040a7981 */ /* 0x000f62000c1e1900 */
[----:B------:R-:W-:-:S03]  /*0340*/  FADD R2, R2, -R11 ;  /* 0x8000000b02027221 */ /* 0x000fc60000000000 */
[----:B------:R-:W5:Y:S04]  /*0350*/  LDG.E R11, desc[UR4][R4.64+0x3c] ;  /* 0x00003c04040b7981 */ /* 0x000f68000c1e1900 */
[----:B------:R-:W5:Y:S01]  /*0360*/  LDG.E R13, desc[UR4][R6.64+0x38] ;  /* 0x00003804060d7981 */ /* 0x000f62000c1e1900 */
[----:B------:R-:W-:Y:S01]  /*0370*/  FFMA R2, R2, R2, RZ ;  /* 0x0000000202027223 */ /* 0x000fe200000000ff */
[----:B------:R-:W-:Y:S01]  /*0380*/  FADD R29, R23, -R24 ;  /* 0x80000018171d7221 */ /* 0x000fe20000000000 */
[----:B------:R-:W-:Y:S01]  /*0390*/  FADD R26, R26, -R27 ;  /* 0x8000001b1a1a7221 */ /* 0x000fe20000000000 */
[----:B--2---:R-:W-:Y:S01]  /*03a0*/  FADD R27, R9, -R20 ;  /* 0x80000014091b7221 */ /* 0x004fe20000000000 */
[----:B------:R-:W-:Y:S02]  /*03b0*/  FFMA R20, R0, R0, RZ ;  /* 0x0000000000147223 */ /* 0x000fe400000000ff */
[----:B------:R-:W-:-:S02]  /*03c0*/  FFMA R9, R26, R26, R25 ;  /* 0x0000001a1a097223 */ /* 0x000fc40000000019 */
[----:B------:R-:W2:Y:S01]  /*03d0*/  LDG.E R26, desc[UR4][R6.64+0x50] ;  /* 0x00005004061a7981 */ /* 0x000ea2000c1e1900 */
[----:B------:R-:W-:Y:S01]  /*03e0*/  FFMA R20, R27, R27, R20 ;  /* 0x0000001b1b147223 */ /* 0x000fe20000000014 */
[----:B----4-:R-:W-:Y:S01]  /*03f0*/  FADD R23, R19, -R22 ;  /* 0x8000001613177221 */ /* 0x010fe20000000000 */
[----:B------:R-:W-:Y:S01]  /*0400*/  FFMA R22, R29, R29, R2 ;  /* 0x0000001d1d167223 */ /* 0x000fe20000000002 */
[----:B------:R-:W4:Y:S01]  /*0410*/  LDG.E R19, desc[UR4][R6.64+0x48] ;  /* 0x0000480406137981 */ /* 0x000f22000c1e1900 */
[----:B---3--:R-:W-:-:S03]  /*0420*/  FADD R25, R16, -R17 ;  /* 0x8000001110197221 */ /* 0x008fc60000000000 */
[----:B------:R-:W4:Y:S04]  /*0430*/  LDG.E R2, desc[UR4][R4.64+0x48] ;  /* 0x0000480404027981 */ /* 0x000f28000c1e1900 */
[----:B------:R-:W3:Y:S01]  /*0440*/  LDG.E R16, desc[UR4][R4.64+0x4c] ;  /* 0x00004c0404107981 */ /* 0x000ee2000c1e1900 */
[----:B-----5:R-:W-:-:S03]  /*0450*/  FADD R0, R15, -R14 ;  /* 0x8000000e0f007221 */ /* 0x020fc60000000000 */
[----:B------:R-:W3:Y:S01]  /*0460*/  LDG.E R17, desc[UR4][R6.64+0x4c] ;  /* 0x00004c0406117981 */ /* 0x000ee2000c1e1900 */
[----:B------:R-:W-:-:S03]  /*0470*/  FADD R27, R18, -R21 ;  /* 0x80000015121b7221 */ /* 0x000fc60000000000 */
[----:B------:R-:W5:Y:S04]  /*0480*/  LDG.E R14, desc[UR4][R4.64+0x40] ;  /* 0x00004004040e7981 */ /* 0x000f68000c1e1900 */
[----:B------:R-:W5:Y:S04]  /*0490*/  LDG.E R15, desc[UR4][R6.64+0x40] ;  /* 0x00004004060f7981 */ /* 0x000f68000c1e1900 */
[----:B------:R-:W2:Y:S04]  /*04a0*/  LDG.E R18, desc[UR4][R4.64+0x44] ;  /* 0x0000440404127981 */ /* 0x000ea8000c1e1900 */
[----:B------:R-:W2:Y:S01]  /*04b0*/  LDG.E R21, desc[UR4][R6.64+0x44] ;  /* 0x0000440406157981 */ /* 0x000ea2000c1e1900 */
[----:B------:R-:W-:-:S03]  /*04c0*/  FFMA R20, R23, R23, R20 ;  /* 0x0000001717147223 */ /* 0x000fc60000000014 */
[----:B------:R-:W2:Y:S01]  /*04d0*/  LDG.E R23, desc[UR4][R4.64+0x50] ;  /* 0x0000500404177981 */ /* 0x000ea2000c1e1900 */
[----:B------:R-:W-:Y:S01]  /*04e0*/  FFMA R24, R0, R0, RZ ;  /* 0x0000000000187223 */ /* 0x000fe200000000ff */
[----:B------:R-:W-:Y:S01]  /*04f0*/  FFMA R22, R25, R25, R22 ;  /* 0x0000001919167223 */ /* 0x000fe20000000016 */
[----:B------:R-:W-:Y:S01]  /*0500*/  FADD R25, R10, -R13 ;  /* 0x8000000d0a197221 */ /* 0x000fe20000000000 */
[----:B------:R-:W-:Y:S01]  /*0510*/  FADD R0, R11, -R12 ;  /* 0x8000000c0b007221 */ /* 0x000fe20000000000 */
[----:B------:R-:W2:Y:S04]  /*0520*/  LDG.E R13, desc[UR4][R4.64+0x54] ;  /* 0x00005404040d7981 */ /* 0x000ea8000c1e1900 */
[----:B------:R-:W2:Y:S04]  /*0530*/  LDG.E R12, desc[UR4][R6.64+0x54] ;  /* 0x00005404060c7981 */ /* 0x000ea8000c1e1900 */
[----:B------:R-:W2:Y:S04]  /*0540*/  LDG.E R11, desc[UR4][R4.64+0x58] ;  /* 0x00005804040b7981 */ /* 0x000ea8000c1e1900 */
[----:B------:R-:W2:Y:S01]  /*0550*/  LDG.E R10, desc[UR4][R6.64+0x58] ;  /* 0x00005804060a7981 */ /* 0x000ea2000c1e1900 */
[----:B------:R-:W-:Y:S01]  /*0560*/  FFMA R0, R0, R0, RZ ;  /* 0x0000000000007223 */ /* 0x000fe200000000ff */
[----:B------:R-:W-:-:S04]  /*0570*/  FFMA R24, R27, R27, R24 ;  /* 0x0000001b1b187223 */ /* 0x000fc80000000018 */
[----:B------:R-:W-:Y:S02]  /*0580*/  FFMA R24, R25, R25, R24 ;  /* 0x0000001919187223 */ /* 0x000fe40000000018 */
[----:B------:R-:W2:Y:S01]  /*0590*/  LDG.E R25, desc[UR4][R6.64+0x74] ;  /* 0x0000740406197981 */ /* 0x000ea2000c1e1900 */
[----:B----4-:R-:W-:-:S03]  /*05a0*/  FADD R2, R2, -R19 ;  /* 0x8000001302027221 */ /* 0x010fc60000000000 */
[----:B------:R-:W4:Y:S01]  /*05b0*/  LDG.E R19, desc[UR4][R4.64+0x64] ;  /* 0x0000640404137981 */ /* 0x000f22000c1e1900 */
[----:B------:R-:W-:Y:S01]  /*05c0*/  FFMA R2, R2, R2, RZ ;  /* 0x0000000202027223 */ /* 0x000fe200000000ff */
[----:B---3--:R-:W-:Y:S02]  /*05d0*/  FADD R17, R16, -R17 ;  /* 0x8000001110117221 */ /* 0x008fe40000000000 */
[----:B------:R-:W4:Y:S01]  /*05e0*/  LDG.E R16, desc[UR4][R6.64+0x64] ;  /* 0x0000640406107981 */ /* 0x000f22000c1e1900 */
[----:B-----5:R-:W-:-:S03]  /*05f0*/  FADD R15, R14, -R15 ;  /* 0x8000000f0e0f7221 */ /* 0x020fc60000000000 */
[----:B------:R-:W3:Y:S01]  /*0600*/  LDG.E R14, desc[UR4][R6.64+0x60] ;  /* 0x00006004060e7981 */ /* 0x000ee2000c1e1900 */
[----:B--2---:R-:W-:Y:S01]  /*0610*/  FADD R21, R18, -R21 ;  /* 0x8000001512157221 */ /* 0x004fe20000000000 */
[----:B------:R-:W-:Y:S02]  /*0620*/  FFMA R18, R17, R17, R2 ;  /* 0x0000001111127223 */ /* 0x000fe40000000002 */
[----:B------:R-:W2:Y:S01]  /*0630*/  LDG.E R17, desc[UR4][R4.64+0x5c] ;  /* 0x00005c0404117981 */ /* 0x000ea2000c1e1900 */
[----:B------:R-:W-:-:S03]  /*0640*/  FFMA R0, R15, R15, R0 ;  /* 0x0000000f0f007223 */ /* 0x000fc60000000000 */
[----:B------:R-:W2:Y:S01]  /*0650*/  LDG.E R2, desc[UR4][R6.64+0x5c] ;  /* 0x00005c0406027981 */ /* 0x000ea2000c1e1900 */
[----:B------:R-:W-:-:S03]  /*0660*/  FADD R23, R23, -R26 ;  /* 0x8000001a17177221 */ /* 0x000fc60000000000 */
[----:B------:R-:W3:Y:S01]  /*0670*/  LDG.E R15, desc[UR4][R4.64+0x60] ;  /* 0x00006004040f7981 */ /* 0x000ee2000c1e1900 */
[----:B------:R-:W-:Y:S01]  /*0680*/  FFMA R21, R21, R21, R0 ;  /* 0x0000001515157223 */ /* 0x000fe20000000000 */
[----:B------:R-:W-:Y:S01]  /*0690*/  FFMA R18, R23, R23, R18 ;  /* 0x0000001717127223 */ /* 0x000fe20000000012 */
[----:B------:R-:W-:Y:S01]  /*06a0*/  FADD R0, R13, -R12 ;  /* 0x8000000c0d007221 */ /* 0x000fe20000000000 */
[----:B------:R-:W5:Y:S04]  /*06b0*/  LDG.E R26, desc[UR4][R4.64+0x6c] ;  /* 0x00006c04041a7981 */ /* 0x000f68000c1e1900 */
[----:B------:R-:W5:Y:S04]  /*06c0*/  LDG.E R13, desc[UR4][R6.64+0x68] ;  /* 0x00006804060d7981 */ /* 0x000f68000c1e1900 */
[----:B------:R-:W5:Y:S01]  /*06d0*/  LDG.E R23, desc[UR4][R6.64+0x6c] ;  /* 0x00006c0406177981 */ /* 0x000f62000c1e1900 */
[----:B------:R-:W-:-:S03]  /*06e0*/  FADD R27, R11, -R10 ;  /* 0x8000000a0b1b7221 */ /* 0x000fc60000000000 */
[----:B------:R-:W5:Y:S04]  /*06f0*/  LDG.E R10, desc[UR4][R4.64+0x70] ;  /* 0x00007004040a7981 */ /* 0x000f68000c1e1900 */
[----:B------:R-:W5:Y:S04]  /*0700*/  LDG.E R11, desc[UR4][R6.64+0x70] ;  /* 0x00007004060b7981 */ /* 0x000f68000c1e1900 */
[----:B------:R2:W5:Y:S01]  /*0710*/  LDG.E R12, desc[UR4][R4.64+0x74] ;  /* 0x00007404040c7981 */ /* 0x000562000c1e1900 */
[----:B------:R-:W-:-:S04]  /*0720*/  FMNMX R8, R8, 1.00000000000000000000e+10, !PT ;  /* 0x501502f908087809 */ /* 0x000fc80007800000 */
[----:B------:R-:W-:-:S04]  /*0730*/  FSETP.GT.AND P2, PT, R9, R8, PT ;  /* 0x000000080900720b */ /* 0x000fc80003f44000 */
[----:B------:R-:W-:-:S04]  /*0740*/  FSEL R9, R9, R8, P2 ;  /* 0x0000000809097208 */ /* 0x000fc80001000000 */
[----:B------:R-:W-:-:S04]  /*0750*/  FSETP.GT.AND P3, PT, R20, R9, PT ;  /* 0x000000091400720b */ /* 0x000fc80003f64000 */
[----:B------:R-:W-:-:S04]  /*0760*/  FSEL R9, R20, R9, P3 ;  /* 0x0000000914097208 */ /* 0x000fc80001800000 */
[----:B------:R-:W-:-:S04]  /*0770*/  FSETP.GT.AND P4, PT, R22, R9, PT ;  /* 0x000000091600720b */ /* 0x000fc80003f84000 */
[----:B------:R-:W-:-:S04]  /*0780*/  FSEL R9, R22, R9, P4 ;  /* 0x0000000916097208 */ /* 0x000fc80002000000 */
[----:B------:R-:W-:-:S04]  /*0790*/  FSETP.GT.AND P5, PT, R24, R9, PT ;  /* 0x000000091800720b */ /* 0x000fc80003fa4000 */
[----:B------:R-:W-:Y:S01]  /*07a0*/  FSEL R24, R24, R9, P5 ;  /* 0x0000000918187208 */ /* 0x000fe20002800000 */
[----:B------:R-:W-:-:S03]  /*07b0*/  FFMA R0, R0, R0, RZ ;  /* 0x0000000000007223 */ /* 0x000fc600000000ff */
[----:B------:R-:W-:Y:S01]  /*07c0*/  FSETP.GT.AND P1, PT, R21, R24, PT ;  /* 0x000000181500720b */ /* 0x000fe20003f24000 */
[----:B------:R-:W-:-:S03]  /*07d0*/  FFMA R27, R27, R27, R0 ;  /* 0x0000001b1b1b7223 */ /* 0x000fc60000000000 */
[----:B------:R-:W-:-:S04]  /*07e0*/  FSEL R21, R21, R24, P1 ;  /* 0x0000001815157208 */ /* 0x000fc80000800000 */
[----:B------:R-:W-:-:S04]  /*07f0*/  FSETP.GT.AND P0, PT, R18, R21, PT ;  /* 0x000000151200720b */ /* 0x000fc80003f04000 */
[----:B------:R-:W-:Y:S01]  /*0800*/  FSEL R18, R18, R21, P0 ;  /* 0x0000001512127208 */ /* 0x000fe20000000000 */
[----:B----4-:R-:W-:Y:S01]  /*0810*/  FADD R19, R19, -R16 ;  /* 0x8000001013137221 */ /* 0x010fe20000000000 */
[----:B--2---:R-:W-:Y:S01]  /*0820*/  FADD R4, R17, -R2 ;  /* 0x8000000211047221 */ /* 0x004fe20000000000 */
[----:B------:R-:W-:Y:S01]  /*0830*/  SEL R2, RZ, 0x1, !P2 ;  /* 0x00000001ff027807 */ /* 0x000fe20005000000 */
[----:B---3--:R-:W-:-:S03]  /*0840*/  FADD R0, R15, -R14 ;  /* 0x8000000e0f007221 */ /* 0x008fc60000000000 */
[----:B------:R-:W-:Y:S01]  /*0850*/  SEL R2, R2, 0x2, !P3 ;  /* 0x0000000202027807 */ /* 0x000fe20005800000 */
[----:B------:R-:W-:Y:S01]  /*0860*/  FFMA R27, R4, R4, R27 ;  /* 0x00000004041b7223 */ /* 0x000fe2000000001b */
[----:B------:R-:W-:Y:S01]  /*0870*/  FFMA R0, R0, R0, RZ ;  /* 0x0000000000007223 */ /* 0x000fe200000000ff */
[----:B------:R-:W0:Y:S01]  /*0880*/  LDC.64 R4, c[0x0][0x388] ;  /* 0x0000e200ff047b82 */ /* 0x000e220000000a00 */
[----:B------:R-:W-:Y:S02]  /*0890*/  SEL R2, R2, 0x3, !P4 ;  /* 0x0000000302027807 */ /* 0x000fe40006000000 */
[----:B------:R-:W-:Y:S01]  /*08a0*/  FFMA R19, R19, R19, R0 ;  /* 0x0000001313137223 */ /* 0x000fe20000000000 */
[----:B-----5:R-:W-:Y:S01]  /*08b0*/  FADD R28, R28, -R13 ;  /* 0x8000000d1c1c7221 */ /* 0x020fe20000000000 */
[----:B------:R-:W-:Y:S01]  /*08c0*/  SEL R2, R2, 0x4, !P5 ;  /* 0x0000000402027807 */ /* 0x000fe20006800000 */
[----:B------:R-:W-:Y:S01]  /*08d0*/  FADD R0, R26, -R23 ;  /* 0x800000171a007221 */ /* 0x000fe20000000000 */
[C---:B------:R-:W-:Y:S01]  /*08e0*/  FSETP.GT.AND P2, PT, R27.reuse, R18, PT ;  /* 0x000000121b00720b */ /* 0x040fe20003f44000 */
[----:B------:R-:W-:Y:S01]  /*08f0*/  FFMA R19, R28, R28, R19 ;  /* 0x0000001c1c137223 */ /* 0x000fe20000000013 */
[----:B------:R-:W-:Y:S01]  /*0900*/  SEL R2, R2, 0x5, !P1 ;  /* 0x0000000502027807 */ /* 0x000fe20004800000 */
[----:B------:R-:W-:Y:S01]  /*0910*/  FFMA R0, R0, R0, RZ ;  /* 0x0000000000007223 */ /* 0x000fe200000000ff */
[----:B------:R-:W-:Y:S01]  /*0920*/  FSEL R18, R27, R18, P2 ;  /* 0x000000121b127208 */ /* 0x000fe20001000000 */
[----:B------:R-:W-:Y:S01]  /*0930*/  FADD R11, R10, -R11 ;  /* 0x8000000b0a0b7221 */ /* 0x000fe20000000000 */
[----:B------:R-:W-:-:S02]  /*0940*/  SEL R2, R2, 0x6, !P0 ;  /* 0x0000000602027807 */ /* 0x000fc40004000000 */
[-C--:B------:R-:W-:Y:S01]  /*0950*/  FSETP.GT.AND P0, PT, R19, R18.reuse, PT ;  /* 0x000000121300720b */ /* 0x080fe20003f04000 */
[----:B------:R-:W-:Y:S01]  /*0960*/  FFMA R0, R11, R11, R0 ;  /* 0x0000000b0b007223 */ /* 0x000fe20000000000 */
[----:B------:R-:W-:Y:S01]  /*0970*/  FADD R25, R12, -R25 ;  /* 0x800000190c197221 */ /* 0x000fe20000000000 */
[----:B------:R-:W-:Y:S02]  /*0980*/  SEL R2, R2, 0x7, !P2 ;  /* 0x0000000702027807 */ /* 0x000fe40005000000 */
[----:B------:R-:W-:Y:S01]  /*0990*/  FSEL R18, R19, R18, P0 ;  /* 0x0000001213127208 */ /* 0x000fe20000000000 */
[----:B------:R-:W-:Y:S01]  /*09a0*/  FFMA R25, R25, R25, R0 ;  /* 0x0000001919197223 */ /* 0x000fe20000000000 */
[----:B------:R-:W-:Y:S01]  /*09b0*/  SEL R2, R2, 0x8, !P0 ;  /* 0x0000000802027807 */ /* 0x000fe20004000000 */
[----:B0-----:R-:W-:-:S03]  /*09c0*/  IMAD.WIDE R4, R3, 0x4, R4 ;  /* 0x0000000403047825 */ /* 0x001fc600078e0204 */
[----:B------:R-:W-:-:S04]  /*09d0*/  FSETP.GT.AND P0, PT, R25, R18, PT ;  /* 0x000000121900720b */ /* 0x000fc80003f04000 */
[----:B------:R-:W-:-:S05]  /*09e0*/  SEL R3, R2, 0x9, !P0 ;  /* 0x0000000902037807 */ /* 0x000fca0004000000 */
[----:B------:R-:W-:Y:S01]  /*09f0*/  STG.E desc[UR4][R4.64], R3 ;  /* 0x0000000304007986 */ /* 0x000fe2000c101904 */
[----:B------:R-:W-:Y:S05]  /*0a00*/  EXIT ;  /* 0x000000000000794d */ /* 0x000fea0003800000 */
.L_x_28:
        /* <DEDUP_REMOVED lines=15> */
.L_x_31:


//--------------------- .nv.shared._Z13updateCentersP5PointPiS0_S1_ --------------------------
	.section	.nv.shared._Z13updateCentersP5PointPiS0_S1_,"aw",@nobits
	.sectionflags	@""
	.align	4
.nv.shared._Z13updateCentersP5PointPiS0_S1_:
	.zero		29736


//--------------------- .nv.shared.reserved.0     --------------------------
	.section	.nv.shared.reserved.0,"aw",@nobits
	.weak		__nv_reservedSMEM_offset_0_alias
	.size		__nv_reservedSMEM_offset_0_alias, 0, 64
	.other		__nv_reservedSMEM_offset_0_alias,@"STO_CUDA_RESERVED_SHARED STV_DEFAULT"
__nv_reservedSMEM_offset_0_alias:
	.zero		0
	.zero		64


//--------------------- .nv.constant0._Z13updateCentersP5PointPiS0_S1_ --------------------------
	.section	.nv.constant0._Z13updateCentersP5PointPiS0_S1_,"a",@progbits
	.sectionflags	@""
	.align	4
.nv.constant0._Z13updateCentersP5PointPiS0_S1_:
	.zero		928


//--------------------- .nv.constant0._Z13assignClusterP5PointPiS0_ --------------------------
	.section	.nv.constant0._Z13assignClusterP5PointPiS0_,"a",@progbits
	.sectionflags	@""
	.align	4
.nv.constant0._Z13assignClusterP5PointPiS0_:
	.zero		920


//--------------------- SYMBOLS --------------------------

	.type		.nv.reservedSmem.offset0,@object
	.size		.nv.reservedSmem.offset0,0x4
	.type		.nv.reservedSmem.cap,@object
	.size		.nv.reservedSmem.cap,0x4
